	.headerflags	@"EF_CUDA_TEXMODE_UNIFIED EF_CUDA_64BIT_ADDRESS EF_CUDA_SM86 EF_CUDA_VIRTUAL_SM(EF_CUDA_SM86)"
	.elftype	@"ET_EXEC"


//--------------------- .nv.info                  --------------------------
	.section	.nv.info,"",@"SHT_CUDA_INFO"
	.align	4


	//----- nvinfo : EIATTR_REGCOUNT
	.align		4
        /*0000*/ 	.byte	0x04, 0x2f
        /*0002*/ 	.short	(.L_1 - .L_0)
	.align		4
.L_0:
        /*0004*/ 	.word	index@(chunk_gated_delta_rule_fwd_kernel_h_blockdim64)
        /*0008*/ 	.word	0x000000ff


	//----- nvinfo : EIATTR_MAX_STACK_SIZE
	.align		4
.L_1:
        /*000c*/ 	.byte	0x04, 0x23
        /*000e*/ 	.short	(.L_3 - .L_2)
	.align		4
.L_2:
        /*0010*/ 	.word	index@(chunk_gated_delta_rule_fwd_kernel_h_blockdim64)
        /*0014*/ 	.word	0x00000000


	//----- nvinfo : EIATTR_MIN_STACK_SIZE
	.align		4
.L_3:
        /*0018*/ 	.byte	0x04, 0x12
        /*001a*/ 	.short	(.L_5 - .L_4)
	.align		4
.L_4:
        /*001c*/ 	.word	index@(chunk_gated_delta_rule_fwd_kernel_h_blockdim64)
        /*0020*/ 	.word	0x000003e8


	//----- nvinfo : EIATTR_FRAME_SIZE
	.align		4
.L_5:
        /*0024*/ 	.byte	0x04, 0x11
        /*0026*/ 	.short	(.L_7 - .L_6)
	.align		4
.L_6:
        /*0028*/ 	.word	index@(chunk_gated_delta_rule_fwd_kernel_h_blockdim64)
        /*002c*/ 	.word	0x000003e8
.L_7:


//--------------------- .nv.info.chunk_gated_delta_rule_fwd_kernel_h_blockdim64 --------------------------
	.section	.nv.info.chunk_gated_delta_rule_fwd_kernel_h_blockdim64,"",@"SHT_CUDA_INFO"
	.align	4


	//----- nvinfo : EIATTR_CUDA_API_VERSION
	.align		4
        /*0000*/ 	.byte	0x04, 0x37
        /*0002*/ 	.short	(.L_9 - .L_8)
.L_8:
        /*0004*/ 	.word	0x0000007b


	//----- nvinfo : EIATTR_SW2861232_WAR
	.align		4
.L_9:
        /*0008*/ 	.byte	0x01, 0x35
	.zero		2


	//----- nvinfo : EIATTR_PARAM_CBANK
	.align		4
        /*000c*/ 	.byte	0x04, 0x0a
        /*000e*/ 	.short	(.L_11 - .L_10)
	.align		4
.L_10:
        /*0010*/ 	.word	index@(.nv.constant0.chunk_gated_delta_rule_fwd_kernel_h_blockdim64)
        /*0014*/ 	.short	0x0160
        /*0016*/ 	.short	0x0044


	//----- nvinfo : EIATTR_CBANK_PARAM_SIZE
	.align		4
.L_11:
        /*0018*/ 	.byte	0x03, 0x19
        /*001a*/ 	.short	0x0044


	//----- nvinfo : EIATTR_KPARAM_INFO
	.align		4
        /*001c*/ 	.byte	0x04, 0x17
        /*001e*/ 	.short	(.L_13 - .L_12)
.L_12:
        /*0020*/ 	.word	0x00000000
        /*0024*/ 	.short	0x0008
        /*0026*/ 	.short	0x0040
        /*0028*/ 	.byte	0x00, 0xf0, 0x11, 0x00


	//----- nvinfo : EIATTR_KPARAM_INFO
	.align		4
.L_13:
        /*002c*/ 	.byte	0x04, 0x17
        /*002e*/ 	.short	(.L_15 - .L_14)
.L_14:
        /*0030*/ 	.word	0x00000000
        /*0034*/ 	.short	0x0007
        /*0036*/ 	.short	0x0038
        /*0038*/ 	.byte	0x00, 0xf0, 0x21, 0x00


	//----- nvinfo : EIATTR_KPARAM_INFO
	.align		4
.L_15:
        /*003c*/ 	.byte	0x04, 0x17
        /*003e*/ 	.short	(.L_17 - .L_16)
.L_16:
        /*0040*/ 	.word	0x00000000
        /*0044*/ 	.short	0x0006
        /*0046*/ 	.short	0x0030
        /*0048*/ 	.byte	0x00, 0xf0, 0x21, 0x00


	//----- nvinfo : EIATTR_KPARAM_INFO
	.align		4
.L_17:
        /*004c*/ 	.byte	0x04, 0x17
        /*004e*/ 	.short	(.L_19 - .L_18)
.L_18:
        /*0050*/ 	.word	0x00000000
        /*0054*/ 	.short	0x0005
        /*0056*/ 	.short	0x0028
        /*0058*/ 	.byte	0x00, 0xf0, 0x21, 0x00


	//----- nvinfo : EIATTR_KPARAM_INFO
	.align		4
.L_19:
        /*005c*/ 	.byte	0x04, 0x17
        /*005e*/ 	.short	(.L_21 - .L_20)
.L_20:
        /*0060*/ 	.word	0x00000000
        /*0064*/ 	.short	0x0004
        /*0066*/ 	.short	0x0020
        /*0068*/ 	.byte	0x00, 0xf0, 0x21, 0x00


	//----- nvinfo : EIATTR_KPARAM_INFO
	.align		4
.L_21:
        /*006c*/ 	.byte	0x04, 0x17
        /*006e*/ 	.short	(.L_23 - .L_22)
.L_22:
        /*0070*/ 	.word	0x00000000
        /*0074*/ 	.short	0x0003
        /*0076*/ 	.short	0x0018
        /*0078*/ 	.byte	0x00, 0xf0, 0x21, 0x00


	//----- nvinfo : EIATTR_KPARAM_INFO
	.align		4
.L_23:
        /*007c*/ 	.byte	0x04, 0x17
        /*007e*/ 	.short	(.L_25 - .L_24)
.L_24:
        /*0080*/ 	.word	0x00000000
        /*0084*/ 	.short	0x0002
        /*0086*/ 	.short	0x0010
        /*0088*/ 	.byte	0x00, 0xf0, 0x21, 0x00


	//----- nvinfo : EIATTR_KPARAM_INFO
	.align		4
.L_25:
        /*008c*/ 	.byte	0x04, 0x17
        /*008e*/ 	.short	(.L_27 - .L_26)
.L_26:
        /*0090*/ 	.word	0x00000000
        /*0094*/ 	.short	0x0001
        /*0096*/ 	.short	0x0008
        /*0098*/ 	.byte	0x00, 0xf0, 0x21, 0x00


	//----- nvinfo : EIATTR_KPARAM_INFO
	.align		4
.L_27:
        /*009c*/ 	.byte	0x04, 0x17
        /*009e*/ 	.short	(.L_29 - .L_28)
.L_28:
        /*00a0*/ 	.word	0x00000000
        /*00a4*/ 	.short	0x0000
        /*00a6*/ 	.short	0x0000
        /*00a8*/ 	.byte	0x00, 0xf0, 0x21, 0x00


	//----- nvinfo : EIATTR_MAXREG_COUNT
	.align		4
.L_29:
        /*00ac*/ 	.byte	0x03, 0x1b
        /*00ae*/ 	.short	0x00ff


	//----- nvinfo : EIATTR_EXIT_INSTR_OFFSETS
	.align		4
        /*00b0*/ 	.byte	0x04, 0x1c
        /*00b2*/ 	.short	(.L_31 - .L_30)


	//   ....[0]....
.L_30:
        /*00b4*/ 	.word	0x0000e5d0


	//   ....[1]....
        /*00b8*/ 	.word	0x0000e600


	//----- nvinfo : EIATTR_MAX_THREADS
	.align		4
.L_31:
        /*00bc*/ 	.byte	0x04, 0x05
        /*00be*/ 	.short	(.L_33 - .L_32)
.L_32:
        /*00c0*/ 	.word	0x00000040
        /*00c4*/ 	.word	0x00000001
        /*00c8*/ 	.word	0x00000001
.L_33:


//--------------------- .nv.rel.action            --------------------------
	.section	.nv.rel.action,"",@"SHT_CUDA_RELOCINFO"
	.align	8
	.sectionentsize	8
        /*0000*/ 	.byte	0x73, 0x00, 0x00, 0x00, 0x00, 0x00, 0x00, 0x00, 0x00, 0x00, 0x00, 0x11, 0x25, 0x00, 0x05, 0x36


//--------------------- .nv.constant0.chunk_gated_delta_rule_fwd_kernel_h_blockdim64 --------------------------
	.section	.nv.constant0.chunk_gated_delta_rule_fwd_kernel_h_blockdim64,"a",@progbits
	.align	4
.nv.constant0.chunk_gated_delta_rule_fwd_kernel_h_blockdim64:
	.zero		420


//--------------------- .text.chunk_gated_delta_rule_fwd_kernel_h_blockdim64 --------------------------
	.section	.text.chunk_gated_delta_rule_fwd_kernel_h_blockdim64,"ax",@progbits
	.sectionflags	@"SHF_BARRIERS=1"
	.sectioninfo	@"SHI_REGISTERS=255"
	.align	128
        .global         chunk_gated_delta_rule_fwd_kernel_h_blockdim64
        .type           chunk_gated_delta_rule_fwd_kernel_h_blockdim64,@function
        .size           chunk_gated_delta_rule_fwd_kernel_h_blockdim64,(.L_x_4 - chunk_gated_delta_rule_fwd_kernel_h_blockdim64)
        .other          chunk_gated_delta_rule_fwd_kernel_h_blockdim64,@"STO_CUDA_ENTRY STV_DEFAULT"
chunk_gated_delta_rule_fwd_kernel_h_blockdim64:
.text.chunk_gated_delta_rule_fwd_kernel_h_blockdim64:
[----:B------:R-:W-:-:S02]  /*0000*/  IMAD.MOV.U32 R1, RZ, RZ, c[0x0][0x28] ;  /* 0x00000a00ff017624 */ /* 0x000fc400078e00ff */
[----:B------:R-:W1:Y:S01]  /*0010*/  S2UR UR15, SR_CTAID.Y ;  /* 0x00000000000f79c3 */ /* 0x000e620000002600 */
[----:B------:R-:W-:Y:S01]  /*0020*/  IMAD.MOV.U32 R2, RZ, RZ, 0x4 ;  /* 0x00000004ff027424 */ /* 0x000fe200078e00ff */
[----:B------:R-:W-:Y:S01]  /*0030*/  ULDC.64 UR22, c[0x0][0x118] ;  /* 0x0000460000167ab9 */ /* 0x000fe20000000a00 */
[----:B------:R-:W-:Y:S01]  /*0040*/  IADD3 R1, R1, -0x3e8, RZ ;  /* 0xfffffc1801017810 */ /* 0x000fe20007ffe0ff */
[----:B-1----:R-:W-:-:S04]  /*0050*/  USHF.R.S32.HI UR4, URZ, 0x1f, UR15 ;  /* 0x0000001f3f047899 */ /* 0x002fc8000801140f */
[----:B------:R-:W-:-:S04]  /*0060*/  ULEA.HI UR4, UR4, UR15, URZ, 0x4 ;  /* 0x0000000f04047291 */ /* 0x000fc8000f8f203f */
[----:B------:R-:W-:-:S06]  /*0070*/  USHF.R.S32.HI UR6, URZ, 0x4, UR4 ;  /* 0x000000043f067899 */ /* 0x000fcc0008011404 */
[----:B------:R-:W-:-:S04]  /*0080*/  IMAD.U32 R3, RZ, RZ, UR6 ;  /* 0x00000006ff037e24 */ /* 0x000fc8000f8e00ff */
[----:B------:R-:W-:-:S05]  /*0090*/  IMAD.WIDE R2, R3, R2, c[0x0][0x190] ;  /* 0x0000640003027625 */ /* 0x000fca00078e0202 */
[----:B------:R1:W2:Y:S04]  /*00a0*/  LDG.E R10, [R2.64] ;  /* 0x00000016020a7981 */ /* 0x0002a8000c1e1900 */
[----:B------:R1:W3:Y:S01]  /*00b0*/  LDG.E R12, [R2.64+0x4] ;  /* 0x00000416020c7981 */ /* 0x0002e2000c1e1900 */
[----:B------:R-:W4:Y:S01]  /*00c0*/  S2UR UR14, SR_CTAID.X ;  /* 0x00000000000e79c3 */ /* 0x000f220000002500 */
[----:B------:R-:W-:Y:S01]  /*00d0*/  ULOP3.LUT UR4, UR4, 0xfffffff0, URZ, 0xc0, !UPT ;  /* 0xfffffff004047892 */ /* 0x000fe2000f8ec03f */
[----:B------:R-:W-:Y:S01]  /*00e0*/  LOP3.LUT R4, R4, 0xfffffff7, RZ, 0xc0, !PT ;  /* 0xfffffff704047812 */ /* 0x000fe200078ec0ff */
[----:B------:R-:W1:Y:S01]  /*00f0*/  S2R R107, SR_TID.X ;  /* 0x00000000006b7919 */ /* 0x000e620000002100 */
[----:B------:R-:W-:Y:S02]  /*0100*/  UMOV UR28, 0x2 ;  /* 0x00000002001c7882 */ /* 0x000fe40000000000 */
[----:B------:R-:W-:-:S02]  /*0110*/  UIADD3 UR7, -UR4, UR15, URZ ;  /* 0x0000000f04077290 */ /* 0x000fc4000fffe13f */
[----:B------:R-:W-:Y:S02]  /*0120*/  ULDC.64 UR8, c[0x0][0x170] ;  /* 0x00005c0000087ab9 */ /* 0x000fe40000000a00 */
[----:B------:R-:W-:Y:S02]  /*0130*/  ULDC.64 UR10, c[0x0][0x168] ;  /* 0x00005a00000a7ab9 */ /* 0x000fe40000000a00 */
[----:B------:R-:W-:Y:S02]  /*0140*/  ULDC.64 UR12, c[0x0][0x160] ;  /* 0x00005800000c7ab9 */ /* 0x000fe40000000a00 */
[----:B------:R-:W-:Y:S02]  /*0150*/  UMOV UR18, 0x8 ;  /* 0x0000000800127882 */ /* 0x000fe40000000000 */
[----:B----4-:R-:W-:Y:S01]  /*0160*/  USHF.L.U32 UR14, UR14, 0x6, URZ ;  /* 0x000000060e0e7899 */ /* 0x010fe2000800063f */
[----:B-1----:R-:W-:Y:S01]  /*0170*/  SHF.R.U32.HI R11, RZ, 0x3, R107 ;  /* 0x00000003ff0b7819 */ /* 0x002fe2000001166b */
[----:B------:R-:W-:-:S02]  /*0180*/  IMAD.SHL.U32 R88, R107, 0x8, RZ ;  /* 0x000000086b587824 */ /* 0x000fc400078e00ff */
[----:B------:R-:W-:Y:S02]  /*0190*/  USHF.R.S32.HI UR27, URZ, 0x1f, UR14 ;  /* 0x0000001f3f1b7899 */ /* 0x000fe4000801140e */
[----:B------:R-:W-:Y:S01]  /*01a0*/  IMAD.U32 R0, RZ, RZ, UR14 ;  /* 0x0000000eff007e24 */ /* 0x000fe2000f8e00ff */
[----:B------:R-:W-:-:S04]  /*01b0*/  SGXT.U32 R11, R11, 0x3 ;  /* 0x000000030b0b781a */ /* 0x000fc80000000000 */
[C---:B------:R-:W-:Y:S01]  /*01c0*/  LOP3.LUT R30, R11.reuse, 0x8, RZ, 0xfc, !PT ;  /* 0x000000080b1e7812 */ /* 0x040fe200078efcff */
[C---:B------:R-:W-:Y:S01]  /*01d0*/  IMAD.WIDE.U32 R6, R11.reuse, 0x800, RZ ;  /* 0x000008000b067825 */ /* 0x040fe200078e00ff */
[--C-:B------:R-:W-:Y:S02]  /*01e0*/  LOP3.LUT R0, R0, 0x38, R88.reuse, 0xf8, !PT ;  /* 0x0000003800007812 */ /* 0x100fe400078ef858 */
[C---:B------:R-:W-:Y:S01]  /*01f0*/  LOP3.LUT R31, R11.reuse, 0x10, RZ, 0xfc, !PT ;  /* 0x000000100b1f7812 */ /* 0x040fe200078efcff */
[----:B------:R-:W-:Y:S01]  /*0200*/  IMAD.WIDE.U32 R2, R30, 0x800, RZ ;  /* 0x000008001e027825 */ /* 0x000fe200078e00ff */
[-C--:B------:R-:W-:Y:S02]  /*0210*/  IADD3 R40, P0, R6, R0.reuse, RZ ;  /* 0x0000000006287210 */ /* 0x080fe40007f1e0ff */
[----:B------:R-:W-:Y:S01]  /*0220*/  LOP3.LUT R32, R11, 0x18, RZ, 0xfc, !PT ;  /* 0x000000180b207812 */ /* 0x000fe200078efcff */
[----:B------:R-:W-:Y:S01]  /*0230*/  IMAD.WIDE.U32 R8, R31, 0x800, RZ ;  /* 0x000008001f087825 */ /* 0x000fe200078e00ff */
[----:B------:R-:W-:Y:S01]  /*0240*/  IADD3.X R53, R7, UR27, RZ, P0, !PT ;  /* 0x0000001b07357c10 */ /* 0x000fe200087fe4ff */
[----:B------:R-:W-:Y:S01]  /*0250*/  STL [R1+0xb4], R40 ;  /* 0x0000b42801007387 */ /* 0x000fe20000100800 */
[--C-:B------:R-:W-:Y:S01]  /*0260*/  LOP3.LUT R25, R2, 0x38, R88.reuse, 0xf8, !PT ;  /* 0x0000003802197812 */ /* 0x100fe200078ef858 */
[----:B------:R-:W-:Y:S01]  /*0270*/  IMAD.SHL.U32 R43, R32, 0x40, RZ ;  /* 0x00000040202b7824 */ /* 0x000fe200078e00ff */
[-C--:B------:R-:W-:Y:S01]  /*0280*/  IADD3 R89, P0, R2, R0.reuse, RZ ;  /* 0x0000000002597210 */ /* 0x080fe20007f1e0ff */
[----:B------:R-:W-:Y:S01]  /*0290*/  IMAD.SHL.U32 R37, R11, 0x40, RZ ;  /* 0x000000400b257824 */ /* 0x000fe200078e00ff */
[----:B------:R-:W-:Y:S01]  /*02a0*/  SHF.L.U64.HI R78, R25, 0x1, R3 ;  /* 0x00000001194e7819 */ /* 0x000fe20000010203 */
[----:B------:R-:W-:Y:S01]  /*02b0*/  IMAD.SHL.U32 R39, R30, 0x40, RZ ;  /* 0x000000401e277824 */ /* 0x000fe200078e00ff */
[----:B------:R-:W-:Y:S01]  /*02c0*/  IADD3.X R90, R3, UR27, RZ, P0, !PT ;  /* 0x0000001b035a7c10 */ /* 0x000fe200087fe4ff */
[----:B------:R-:W-:Y:S01]  /*02d0*/  IMAD.WIDE.U32 R2, R32, 0x800, RZ ;  /* 0x0000080020027825 */ /* 0x000fe200078e00ff */
[--C-:B------:R-:W-:Y:S01]  /*02e0*/  LOP3.LUT R5, R6, 0x38, R88.reuse, 0xf8, !PT ;  /* 0x0000003806057812 */ /* 0x100fe200078ef858 */
[----:B------:R1:W-:Y:S01]  /*02f0*/  STL [R1+0xe4], R53 ;  /* 0x0000e43501007387 */ /* 0x0003e20000100800 */
[----:B------:R-:W-:Y:S01]  /*0300*/  LOP3.LUT R33, R11, 0x20, RZ, 0xfc, !PT ;  /* 0x000000200b217812 */ /* 0x000fe200078efcff */
[----:B------:R-:W-:Y:S01]  /*0310*/  IMAD.SHL.U32 R41, R31, 0x40, RZ ;  /* 0x000000401f297824 */ /* 0x000fe200078e00ff */
[C---:B------:R-:W-:Y:S01]  /*0320*/  SHF.L.U64.HI R79, R5.reuse, 0x1, R7 ;  /* 0x00000001054f7819 */ /* 0x040fe20000010207 */
[----:B------:R-:W-:Y:S01]  /*0330*/  IMAD.SHL.U32 R58, R5, 0x2, RZ ;  /* 0x00000002053a7824 */ /* 0x000fe200078e00ff */
[C-C-:B------:R-:W-:Y:S01]  /*0340*/  LOP3.LUT R23, R8.reuse, 0x38, R88.reuse, 0xf8, !PT ;  /* 0x0000003808177812 */ /* 0x140fe200078ef858 */
[----:B------:R-:W-:Y:S01]  /*0350*/  IMAD.WIDE.U32 R6, R33, 0x800, RZ ;  /* 0x0000080021067825 */ /* 0x000fe200078e00ff */
[-C--:B------:R-:W-:Y:S01]  /*0360*/  IADD3 R86, P1, R8, R0.reuse, RZ ;  /* 0x0000000008567210 */ /* 0x080fe20007f3e0ff */
[----:B------:R-:W-:Y:S01]  /*0370*/  STL [R1+0xb8], R89 ;  /* 0x0000b85901007387 */ /* 0x000fe20000100800 */
[----:B------:R-:W-:Y:S01]  /*0380*/  LOP3.LUT R34, R11, 0x28, RZ, 0xfc, !PT ;  /* 0x000000280b227812 */ /* 0x000fe200078efcff */
[----:B------:R-:W-:Y:S01]  /*0390*/  IMAD.SHL.U32 R45, R33, 0x40, RZ ;  /* 0x00000040212d7824 */ /* 0x000fe200078e00ff */
[-C--:B------:R-:W-:Y:S01]  /*03a0*/  IADD3 R84, P0, R2, R0.reuse, RZ ;  /* 0x0000000002547210 */ /* 0x080fe20007f1e0ff */
[C---:B------:R-:W-:Y:S01]  /*03b0*/  IMAD.SHL.U32 R54, R23.reuse, 0x2, RZ ;  /* 0x0000000217367824 */ /* 0x040fe200078e00ff */
[----:B------:R-:W-:Y:S01]  /*03c0*/  SHF.L.U64.HI R77, R23, 0x1, R9 ;  /* 0x00000001174d7819 */ /* 0x000fe20000010209 */
[C---:B------:R-:W-:Y:S01]  /*03d0*/  IMAD.SHL.U32 R47, R34.reuse, 0x40, RZ ;  /* 0x00000040222f7824 */ /* 0x040fe200078e00ff */
[----:B------:R-:W-:Y:S01]  /*03e0*/  IADD3.X R87, R9, UR27, RZ, P1, !PT ;  /* 0x0000001b09577c10 */ /* 0x000fe20008ffe4ff */
[----:B------:R-:W-:Y:S01]  /*03f0*/  IMAD.WIDE.U32 R8, R34, 0x800, RZ ;  /* 0x0000080022087825 */ /* 0x000fe200078e00ff */
[----:B------:R-:W-:Y:S01]  /*0400*/  LOP3.LUT R35, R11, 0x30, RZ, 0xfc, !PT ;  /* 0x000000300b237812 */ /* 0x000fe200078efcff */
[----:B------:R-:W-:Y:S01]  /*0410*/  STL [R1+0xbc], R86 ;  /* 0x0000bc5601007387 */ /* 0x000fe20000100800 */
[--C-:B------:R-:W-:Y:S01]  /*0420*/  LOP3.LUT R21, R2, 0x38, R88.reuse, 0xf8, !PT ;  /* 0x0000003802157812 */ /* 0x100fe200078ef858 */
[----:B------:R-:W-:Y:S01]  /*0430*/  IMAD.SHL.U32 R56, R25, 0x2, RZ ;  /* 0x0000000219387824 */ /* 0x000fe200078e00ff */
[----:B------:R-:W-:Y:S01]  /*0440*/  IADD3.X R85, R3, UR27, RZ, P0, !PT ;  /* 0x0000001b03557c10 */ /* 0x000fe200087fe4ff */
[----:B------:R-:W-:Y:S01]  /*0450*/  IMAD.SHL.U32 R49, R35, 0x40, RZ ;  /* 0x0000004023317824 */ /* 0x000fe200078e00ff */
[C-C-:B------:R-:W-:Y:S01]  /*0460*/  LOP3.LUT R19, R6.reuse, 0x38, R88.reuse, 0xf8, !PT ;  /* 0x0000003806137812 */ /* 0x140fe200078ef858 */
[----:B------:R-:W-:Y:S01]  /*0470*/  IMAD.SHL.U32 R50, R21, 0x2, RZ ;  /* 0x0000000215327824 */ /* 0x000fe200078e00ff */
[-C--:B------:R-:W-:Y:S01]  /*0480*/  IADD3 R68, P0, R6, R0.reuse, RZ ;  /* 0x0000000006447210 */ /* 0x080fe20007f1e0ff */
[----:B------:R-:W-:Y:S01]  /*0490*/  STL [R1+0xe8], R90 ;  /* 0x0000e85a01007387 */ /* 0x000fe20000100800 */
[----:B------:R-:W-:Y:S01]  /*04a0*/  LOP3.LUT R36, R11, 0x38, RZ, 0xfc, !PT ;  /* 0x000000380b247812 */ /* 0x000fe200078efcff */
[----:B------:R-:W-:Y:S01]  /*04b0*/  IMAD.SHL.U32 R48, R19, 0x2, RZ ;  /* 0x0000000213307824 */ /* 0x000fe200078e00ff */
[----:B------:R-:W-:Y:S01]  /*04c0*/  SHF.L.U64.HI R52, R21, 0x1, R3 ;  /* 0x0000000115347819 */ /* 0x000fe20000010203 */
[----:B------:R-:W-:Y:S01]  /*04d0*/  IMAD.WIDE.U32 R2, R35, 0x800, RZ ;  /* 0x0000080023027825 */ /* 0x000fe200078e00ff */
[----:B------:R-:W-:Y:S01]  /*04e0*/  SHF.L.U64.HI R76, R19, 0x1, R7 ;  /* 0x00000001134c7819 */ /* 0x000fe20000010207 */
[----:B------:R4:W-:Y:S01]  /*04f0*/  STL [R1+0xec], R87 ;  /* 0x0000ec5701007387 */ /* 0x0009e20000100800 */
[----:B------:R-:W-:Y:S01]  /*0500*/  IADD3.X R83, R7, UR27, RZ, P0, !PT ;  /* 0x0000001b07537c10 */ /* 0x000fe200087fe4ff */
[----:B------:R-:W-:Y:S01]  /*0510*/  IMAD.WIDE.U32 R6, R36, 0x800, RZ ;  /* 0x0000080024067825 */ /* 0x000fe200078e00ff */
[-C--:B------:R-:W-:Y:S01]  /*0520*/  IADD3 R70, P1, R8, R0.reuse, RZ ;  /* 0x0000000008467210 */ /* 0x080fe20007f3e0ff */
[----:B------:R-:W-:Y:S01]  /*0530*/  STL [R1+0xc0], R84 ;  /* 0x0000c05401007387 */ /* 0x000fe20000100800 */
[----:B------:R-:W-:Y:S01]  /*0540*/  IADD3 R72, P0, R2, R0, RZ ;  /* 0x0000000002487210 */ /* 0x000fe20007f1e0ff */
[----:B------:R-:W-:Y:S01]  /*0550*/  IMAD.SHL.U32 R51, R36, 0x40, RZ ;  /* 0x0000004024337824 */ /* 0x000fe200078e00ff */
[----:B------:R-:W-:Y:S01]  /*0560*/  IADD3.X R82, R9, UR27, RZ, P1, !PT ;  /* 0x0000001b09527c10 */ /* 0x000fe20008ffe4ff */
[----:B------:R1:W-:Y:S01]  /*0570*/  STL [R1+0xf0], R85 ;  /* 0x0000f05501007387 */ /* 0x0003e20000100800 */
[----:B------:R-:W-:-:S02]  /*0580*/  LOP3.LUT R13, R6, 0x38, R88, 0xf8, !PT ;  /* 0x00000038060d7812 */ /* 0x000fc400078ef858 */
[----:B------:R-:W-:Y:S01]  /*0590*/  IADD3 R74, P1, R6, R0, RZ ;  /* 0x00000000064a7210 */ /* 0x000fe20007f3e0ff */
[----:B------:R-:W-:Y:S01]  /*05a0*/  STL [R1+0xc4], R68 ;  /* 0x0000c44401007387 */ /* 0x000fe20000100800 */
[----:B------:R-:W-:Y:S01]  /*05b0*/  LOP3.LUT R6, R88, 0x38, R107, 0x48, !PT ;  /* 0x0000003858067812 */ /* 0x000fe200078e486b */
[----:B------:R-:W-:Y:S01]  /*05c0*/  IMAD.SHL.U32 R42, R13, 0x2, RZ ;  /* 0x000000020d2a7824 */ /* 0x000fe200078e00ff */
[--C-:B------:R-:W-:Y:S01]  /*05d0*/  LOP3.LUT R17, R8, 0x38, R88.reuse, 0xf8, !PT ;  /* 0x0000003808117812 */ /* 0x100fe200078ef858 */
[----:B------:R-:W-:Y:S01]  /*05e0*/  STL [R1+0xc8], R70 ;  /* 0x0000c84601007387 */ /* 0x000fe20000100800 */
[----:B------:R-:W-:Y:S01]  /*05f0*/  LOP3.LUT R15, R2, 0x38, R88, 0xf8, !PT ;  /* 0x00000038020f7812 */ /* 0x000fe200078ef858 */
[----:B------:R-:W-:Y:S01]  /*0600*/  IMAD.U32 R2, RZ, RZ, UR27 ;  /* 0x0000001bff027e24 */ /* 0x000fe2000f8e00ff */
[----:B------:R-:W-:Y:S01]  /*0610*/  IADD3.X R80, R3, UR27, RZ, P0, !PT ;  /* 0x0000001b03507c10 */ /* 0x000fe200087fe4ff */
[----:B------:R-:W-:Y:S01]  /*0620*/  IMAD.SHL.U32 R46, R17, 0x2, RZ ;  /* 0x00000002112e7824 */ /* 0x000fe200078e00ff */
[----:B------:R-:W-:Y:S01]  /*0630*/  ISETP.LT.U32.AND P0, PT, R0, 0x80, PT ;  /* 0x000000800000780c */ /* 0x000fe20003f01070 */
[----:B------:R-:W-:Y:S01]  /*0640*/  IMAD.SHL.U32 R44, R15, 0x2, RZ ;  /* 0x000000020f2c7824 */ /* 0x000fe200078e00ff */
[----:B------:R-:W-:Y:S01]  /*0650*/  SHF.L.U64.HI R71, R13, 0x1, R7 ;  /* 0x000000010d477819 */ /* 0x000fe20000010207 */
[----:B------:R1:W-:Y:S01]  /*0660*/  STL [R1+0xf4], R83 ;  /* 0x0000f45301007387 */ /* 0x0003e20000100800 */
[----:B------:R-:W-:-:S02]  /*0670*/  IADD3.X R81, R7, UR27, RZ, P1, !PT ;  /* 0x0000001b07517c10 */ /* 0x000fc40008ffe4ff */
[-C--:B------:R-:W-:Y:S01]  /*0680*/  LOP3.LUT R7, R43, R6.reuse, RZ, 0xfc, !PT ;  /* 0x000000062b077212 */ /* 0x080fe200078efcff */
[----:B------:R-:W-:Y:S01]  /*0690*/  STL [R1+0xf8], R82 ;  /* 0x0000f85201007387 */ /* 0x000fe20000100800 */
[----:B------:R-:W-:Y:S02]  /*06a0*/  SHF.L.U64.HI R75, R17, 0x1, R9 ;  /* 0x00000001114b7819 */ /* 0x000fe40000010209 */
[-C--:B------:R-:W-:Y:S01]  /*06b0*/  LOP3.LUT R8, R45, R6.reuse, RZ, 0xfc, !PT ;  /* 0x000000062d087212 */ /* 0x080fe200078efcff */
[----:B------:R1:W-:Y:S01]  /*06c0*/  STL [R1+0xcc], R72 ;  /* 0x0000cc4801007387 */ /* 0x0003e20000100800 */
[-C--:B------:R-:W-:Y:S02]  /*06d0*/  LOP3.LUT R9, R47, R6.reuse, RZ, 0xfc, !PT ;  /* 0x000000062f097212 */ /* 0x080fe400078efcff */
[----:B------:R-:W-:Y:S01]  /*06e0*/  SHF.L.U64.HI R73, R15, 0x1, R3 ;  /* 0x000000010f497819 */ /* 0x000fe20000010203 */
[----:B------:R1:W-:Y:S01]  /*06f0*/  STL [R1+0xfc], R80 ;  /* 0x0000fc5001007387 */ /* 0x0003e20000100800 */
[----:B------:R-:W-:-:S02]  /*0700*/  LOP3.LUT R3, R39, R6, RZ, 0xfc, !PT ;  /* 0x0000000627037212 */ /* 0x000fc400078efcff */
[----:B------:R-:W-:Y:S01]  /*0710*/  LOP3.LUT R5, R41, R6, RZ, 0xfc, !PT ;  /* 0x0000000629057212 */ /* 0x000fe200078efcff */
[----:B------:R1:W-:Y:S01]  /*0720*/  STL [R1+0xd0], R74 ;  /* 0x0000d04a01007387 */ /* 0x0003e20000100800 */
[----:B------:R-:W-:Y:S01]  /*0730*/  P2R R61, PR, RZ, 0x1 ;  /* 0x00000001ff3d7803 */ /* 0x000fe20000000000 */
[----:B------:R-:W-:Y:S01]  /*0740*/  IMAD.SHL.U32 R3, R3, 0x2, RZ ;  /* 0x0000000203037824 */ /* 0x000fe200078e00ff */
[--C-:B------:R-:W-:Y:S01]  /*0750*/  LOP3.LUT R39, R39, 0x38, R88.reuse, 0xf8, !PT ;  /* 0x0000003827277812 */ /* 0x100fe200078ef858 */
[----:B------:R-:W-:Y:S01]  /*0760*/  IMAD.SHL.U32 R5, R5, 0x2, RZ ;  /* 0x0000000205057824 */ /* 0x000fe200078e00ff */
[--C-:B------:R-:W-:Y:S01]  /*0770*/  LOP3.LUT R41, R41, 0x38, R88.reuse, 0xf8, !PT ;  /* 0x0000003829297812 */ /* 0x100fe200078ef858 */
[----:B------:R1:W-:Y:S01]  /*0780*/  STL [R1+0x100], R81 ;  /* 0x0001005101007387 */ /* 0x0003e20000100800 */
[--C-:B------:R-:W-:Y:S01]  /*0790*/  LOP3.LUT R43, R43, 0x38, R88.reuse, 0xf8, !PT ;  /* 0x000000382b2b7812 */ /* 0x100fe200078ef858 */
[----:B------:R-:W-:Y:S01]  /*07a0*/  IMAD.SHL.U32 R39, R39, 0x2, RZ ;  /* 0x0000000227277824 */ /* 0x000fe200078e00ff */
[--C-:B------:R-:W-:Y:S01]  /*07b0*/  LOP3.LUT R45, R45, 0x38, R88.reuse, 0xf8, !PT ;  /* 0x000000382d2d7812 */ /* 0x100fe200078ef858 */
[----:B------:R-:W-:Y:S01]  /*07c0*/  IMAD.SHL.U32 R41, R41, 0x2, RZ ;  /* 0x0000000229297824 */ /* 0x000fe200078e00ff */
[----:B------:R-:W-:Y:S01]  /*07d0*/  LOP3.LUT R47, R47, 0x38, R88, 0xf8, !PT ;  /* 0x000000382f2f7812 */ /* 0x000fe200078ef858 */
[----:B------:R-:W-:-:S02]  /*07e0*/  IMAD.SHL.U32 R43, R43, 0x2, RZ ;  /* 0x000000022b2b7824 */ /* 0x000fc400078e00ff */
[----:B------:R-:W-:Y:S02]  /*07f0*/  IMAD.SHL.U32 R45, R45, 0x2, RZ ;  /* 0x000000022d2d7824 */ /* 0x000fe400078e00ff */
[----:B------:R-:W-:Y:S01]  /*0800*/  IMAD.SHL.U32 R47, R47, 0x2, RZ ;  /* 0x000000022f2f7824 */ /* 0x000fe200078e00ff */
[----:B--2---:R2:W1:Y:S08]  /*0810*/  R2UR UR5, R10 ;  /* 0x000000000a0573c2 */ /* 0x00447000000e0000 */
[----:B---3--:R3:W4:Y:S01]  /*0820*/  R2UR UR16, R12 ;  /* 0x000000000c1073c2 */ /* 0x00872200000e0000 */
[----:B--2---:R-:W-:-:S02]  /*0830*/  LOP3.LUT R10, R49, R6, RZ, 0xfc, !PT ;  /* 0x00000006310a7212 */ /* 0x004fc400078efcff */
[----:B------:R-:W-:Y:S02]  /*0840*/  LOP3.LUT R49, R49, 0x38, R88, 0xf8, !PT ;  /* 0x0000003831317812 */ /* 0x000fe400078ef858 */
[----:B---3--:R-:W-:-:S03]  /*0850*/  LOP3.LUT R12, R51, R6, RZ, 0xfc, !PT ;  /* 0x00000006330c7212 */ /* 0x008fc600078efcff */
[----:B------:R-:W-:Y:S01]  /*0860*/  IMAD.SHL.U32 R49, R49, 0x2, RZ ;  /* 0x0000000231317824 */ /* 0x000fe200078e00ff */
[----:B------:R-:W-:-:S05]  /*0870*/  LOP3.LUT R51, R51, 0x38, R88, 0xf8, !PT ;  /* 0x0000003833337812 */ /* 0x000fca00078ef858 */
[----:B------:R-:W-:Y:S01]  /*0880*/  IMAD.SHL.U32 R51, R51, 0x2, RZ ;  /* 0x0000000233337824 */ /* 0x000fe200078e00ff */
[----:B-1----:R-:W-:-:S04]  /*0890*/  ULEA UR24, UR5, UR7, 0x4 ;  /* 0x0000000705187291 */ /* 0x002fc8000f8e203f */
[----:B------:R-:W-:Y:S02]  /*08a0*/  USHF.L.U32 UR24, UR24, 0x7, URZ ;  /* 0x0000000718187899 */ /* 0x000fe4000800063f */
[----:B----4-:R-:W-:Y:S02]  /*08b0*/  UIADD3 UR16, -UR5, UR16, URZ ;  /* 0x0000001005107290 */ /* 0x010fe4000fffe13f */
[----:B------:R-:W-:Y:S02]  /*08c0*/  UIMAD.WIDE UR8, UR24, UR28, UR8 ;  /* 0x0000001c180872a5 */ /* 0x000fe4000f8e0208 */
[----:B------:R-:W-:Y:S02]  /*08d0*/  UIADD3 UR17, UR16, 0x3f, URZ ;  /* 0x0000003f10117890 */ /* 0x000fe4000fffe03f */
[----:B------:R-:W-:Y:S01]  /*08e0*/  ISETP.GE.AND P4, PT, R11, UR16, PT ;  /* 0x000000100b007c0c */ /* 0x000fe2000bf86270 */
[----:B------:R-:W-:Y:S01]  /*08f0*/  UIMAD.WIDE UR10, UR24, UR28, UR10 ;  /* 0x0000001c180a72a5 */ /* 0x000fe2000f8e020a */
[----:B------:R-:W-:Y:S01]  /*0900*/  IADD3 R14, P2, R56, UR8, RZ ;  /* 0x00000008380e7c10 */ /* 0x000fe2000ff5e0ff */
[----:B------:R-:W-:Y:S01]  /*0910*/  UISETP.GT.AND UP0, UPT, UR17, 0x3f, UPT ;  /* 0x0000003f1100788c */ /* 0x000fe2000bf04270 */
[----:B------:R-:W-:Y:S01]  /*0920*/  ISETP.LT.U32.AND.EX P6, PT, R2, RZ, !P4, P0 ;  /* 0x000000ff0200720c */ /* 0x000fe200067c1100 */
[----:B------:R-:W-:Y:S01]  /*0930*/  UIMAD.WIDE UR12, UR24, UR28, UR12 ;  /* 0x0000001c180c72a5 */ /* 0x000fe2000f8e020c */
[----:B------:R-:W-:Y:S01]  /*0940*/  LOP3.LUT R2, R37, R6, RZ, 0xfc, !PT ;  /* 0x0000000625027212 */ /* 0x000fe200078efcff */
[----:B------:R-:W-:Y:S01]  /*0950*/  IMAD.SHL.U32 R6, R7, 0x2, RZ ;  /* 0x0000000207067824 */ /* 0x000fe200078e00ff */
[----:B------:R-:W-:Y:S01]  /*0960*/  USEL UR4, URZ, 0x10, !UP0 ;  /* 0x000000103f047887 */ /* 0x000fe2000c000000 */
[----:B------:R-:W-:Y:S01]  /*0970*/  IMAD.SHL.U32 R7, R8, 0x2, RZ ;  /* 0x0000000208077824 */ /* 0x000fe200078e00ff */
[----:B------:R-:W-:Y:S01]  /*0980*/  ISETP.GE.AND P0, PT, R34, UR16, PT ;  /* 0x0000001022007c0c */ /* 0x000fe2000bf06270 */
[----:B------:R-:W-:Y:S01]  /*0990*/  IMAD.SHL.U32 R8, R9, 0x2, RZ ;  /* 0x0000000209087824 */ /* 0x000fe200078e00ff */
[----:B------:R-:W-:Y:S01]  /*09a0*/  IADD3.X R15, R78, UR9, RZ, P2, !PT ;  /* 0x000000094e0f7c10 */ /* 0x000fe200097fe4ff */
[----:B------:R-:W-:Y:S01]  /*09b0*/  IMAD.SHL.U32 R9, R10, 0x2, RZ ;  /* 0x000000020a097824 */ /* 0x000fe200078e00ff */
[----:B------:R-:W-:Y:S01]  /*09c0*/  IADD3 R18, P2, R50, UR8, RZ ;  /* 0x0000000832127c10 */ /* 0x000fe2000ff5e0ff */
[----:B------:R-:W-:Y:S01]  /*09d0*/  IMAD.SHL.U32 R10, R12, 0x2, RZ ;  /* 0x000000020c0a7824 */ /* 0x000fe200078e00ff */
[----:B------:R-:W-:Y:S01]  /*09e0*/  IADD3 R12, P1, R58, UR8, RZ ;  /* 0x000000083a0c7c10 */ /* 0x000fe2000ff3e0ff */
[----:B------:R-:W-:Y:S01]  /*09f0*/  IMAD.SHL.U32 R2, R2, 0x2, RZ ;  /* 0x0000000202027824 */ /* 0x000fe200078e00ff */
[----:B------:R-:W-:Y:S01]  /*0a00*/  IADD3.X R19, R52, UR9, RZ, P2, !PT ;  /* 0x0000000934137c10 */ /* 0x000fe200097fe4ff */
[----:B------:R-:W-:Y:S01]  /*0a10*/  UISETP.GT.AND UP1, UPT, UR17, 0x7f, UPT ;  /* 0x0000007f1100788c */ /* 0x000fe2000bf24270 */
[----:B------:R-:W-:-:S02]  /*0a20*/  IADD3.X R13, R79, UR9, RZ, P1, !PT ;  /* 0x000000094f0d7c10 */ /* 0x000fc40008ffe4ff */
[----:B------:R-:W-:Y:S02]  /*0a30*/  IADD3 R16, P1, R54, UR8, RZ ;  /* 0x0000000836107c10 */ /* 0x000fe4000ff3e0ff */
[----:B------:R-:W-:Y:S02]  /*0a40*/  IADD3 R22, P2, R46, UR8, RZ ;  /* 0x000000082e167c10 */ /* 0x000fe4000ff5e0ff */
[----:B------:R-:W-:Y:S02]  /*0a50*/  IADD3.X R17, R77, UR9, RZ, P1, !PT ;  /* 0x000000094d117c10 */ /* 0x000fe40008ffe4ff */
[----:B------:R-:W-:Y:S02]  /*0a60*/  IADD3 R20, P1, R48, UR8, RZ ;  /* 0x0000000830147c10 */ /* 0x000fe4000ff3e0ff */
[----:B------:R-:W-:Y:S02]  /*0a70*/  PLOP3.LUT P5, PT, PT, PT, UP0, 0x80, 0x0 ;  /* 0x000000000000781c */ /* 0x000fe40003faf008 */
[----:B------:R-:W-:-:S02]  /*0a80*/  IADD3.X R21, R76, UR9, RZ, P1, !PT ;  /* 0x000000094c157c10 */ /* 0x000fc40008ffe4ff */
[----:B------:R-:W-:Y:S02]  /*0a90*/  IADD3 R24, P1, R44, UR8, RZ ;  /* 0x000000082c187c10 */ /* 0x000fe4000ff3e0ff */
[----:B------:R-:W-:Y:S02]  /*0aa0*/  SEL R38, RZ, 0x10, !P6 ;  /* 0x00000010ff267807 */ /* 0x000fe40007000000 */
[----:B------:R-:W-:Y:S02]  /*0ab0*/  IADD3.X R25, R73, UR9, RZ, P1, !PT ;  /* 0x0000000949197c10 */ /* 0x000fe40008ffe4ff */
[----:B------:R-:W-:Y:S02]  /*0ac0*/  LEA R28, P1, R40, UR10, 0x1 ;  /* 0x0000000a281c7c11 */ /* 0x000fe4000f8208ff */
[----:B------:R-:W-:Y:S02]  /*0ad0*/  ISETP.GE.AND P3, PT, R30, UR16, PT ;  /* 0x000000101e007c0c */ /* 0x000fe4000bf66270 */
[----:B------:R-:W-:Y:S01]  /*0ae0*/  LEA.HI.X R29, R40, UR11, R53, 0x1, P1 ;  /* 0x0000000b281d7c11 */ /* 0x000fe200088f0c35 */
[----:B------:R-:W-:Y:S01]  /*0af0*/  IMAD.U32 R53, RZ, RZ, UR4 ;  /* 0x00000004ff357e24 */ /* 0x000fe2000f8e00ff */
[----:B------:R-:W-:Y:S01]  /*0b00*/  IADD3.X R23, R75, UR9, RZ, P2, !PT ;  /* 0x000000094b177c10 */ /* 0x000fe200097fe4ff */
[----:B------:R-:W-:Y:S01]  /*0b10*/  USHF.R.S32.HI UR4, URZ, 0x1f, UR16 ;  /* 0x0000001f3f047899 */ /* 0x000fe20008011410 */
[----:B------:R-:W-:-:S02]  /*0b20*/  IADD3 R26, P2, R42, UR8, RZ ;  /* 0x000000082a1a7c10 */ /* 0x000fc4000ff5e0ff */
[----:B------:R-:W-:Y:S02]  /*0b30*/  SEL R67, R53, RZ, !P0 ;  /* 0x000000ff35437207 */ /* 0x000fe40004000000 */
[----:B------:R-:W-:Y:S02]  /*0b40*/  ISETP.GE.AND P0, PT, R35, UR16, PT ;  /* 0x0000001023007c0c */ /* 0x000fe4000bf06270 */
[C---:B------:R-:W-:Y:S02]  /*0b50*/  SEL R62, R53.reuse, RZ, !P4 ;  /* 0x000000ff353e7207 */ /* 0x040fe40006000000 */
[----:B------:R-:W-:Y:S02]  /*0b60*/  SEL R69, R53, RZ, !P0 ;  /* 0x000000ff35457207 */ /* 0x000fe40004000000 */
[----:B------:R-:W-:Y:S02]  /*0b70*/  ISETP.GE.AND P0, PT, R36, UR16, PT ;  /* 0x0000001024007c0c */ /* 0x000fe4000bf06270 */
[----:B------:R-:W-:-:S02]  /*0b80*/  SEL R40, R38, RZ, P5 ;  /* 0x000000ff26287207 */ /* 0x000fc40002800000 */
[----:B------:R-:W-:Y:S02]  /*0b90*/  ISETP.GE.AND P4, PT, R33, UR16, PT ;  /* 0x0000001021007c0c */ /* 0x000fe4000bf86270 */
[C---:B------:R-:W-:Y:S02]  /*0ba0*/  SEL R38, R53.reuse, RZ, !P0 ;  /* 0x000000ff35267207 */ /* 0x040fe40004000000 */
[----:B------:R-:W-:Y:S02]  /*0bb0*/  SEL R63, R53, RZ, !P3 ;  /* 0x000000ff353f7207 */ /* 0x000fe40005800000 */
[----:B------:R-:W-:Y:S02]  /*0bc0*/  ISETP.NE.U32.AND P0, PT, R62, RZ, PT ;  /* 0x000000ff3e00720c */ /* 0x000fe40003f05070 */
[----:B------:R-:W-:Y:S02]  /*0bd0*/  IADD3.X R27, R71, UR9, RZ, P2, !PT ;  /* 0x00000009471b7c10 */ /* 0x000fe400097fe4ff */
[----:B------:R-:W-:-:S02]  /*0be0*/  ISETP.GE.AND P2, PT, R31, UR16, PT ;  /* 0x000000101f007c0c */ /* 0x000fc4000bf46270 */
[----:B------:R-:W-:Y:S02]  /*0bf0*/  SEL R66, R53, RZ, !P4 ;  /* 0x000000ff35427207 */ /* 0x000fe40006000000 */
[----:B------:R-:W-:Y:S02]  /*0c00*/  P2R R55, PR, RZ, 0x10 ;  /* 0x00000010ff377803 */ /* 0x000fe40000000000 */
[----:B------:R-:W-:Y:S02]  /*0c10*/  ISETP.GE.AND P1, PT, R32, UR16, PT ;  /* 0x0000001020007c0c */ /* 0x000fe4000bf26270 */
[----:B------:R-:W-:Y:S01]  /*0c20*/  ISETP.NE.U32.AND P4, PT, R63, RZ, PT ;  /* 0x000000ff3f00720c */ /* 0x000fe20003f85070 */
[----:B------:R1:W-:Y:S01]  /*0c30*/  LDGSTS.E.BYPASS.128 [R2], [R12.64], P0 ;  /* 0x000000000c027fae */ /* 0x0003e20008101c56 */
[C---:B------:R-:W-:Y:S02]  /*0c40*/  SEL R64, R53.reuse, RZ, !P2 ;  /* 0x000000ff35407207 */ /* 0x040fe40005000000 */
[----:B------:R-:W-:-:S02]  /*0c50*/  SEL R65, R53, RZ, !P1 ;  /* 0x000000ff35417207 */ /* 0x000fc40004800000 */
[----:B------:R-:W-:Y:S02]  /*0c60*/  P2R R57, PR, RZ, 0x2 ;  /* 0x00000002ff397803 */ /* 0x000fe40000000000 */
[----:B------:R-:W-:Y:S02]  /*0c70*/  P2R R59, PR, RZ, 0x4 ;  /* 0x00000004ff3b7803 */ /* 0x000fe40000000000 */
[----:B------:R-:W-:Y:S02]  /*0c80*/  ISETP.NE.U32.AND P1, PT, R64, RZ, PT ;  /* 0x000000ff4000720c */ /* 0x000fe40003f25070 */
[----:B------:R-:W-:Y:S01]  /*0c90*/  P2R R60, PR, RZ, 0x8 ;  /* 0x00000008ff3c7803 */ /* 0x000fe20000000000 */
[----:B------:R2:W-:Y:S01]  /*0ca0*/  LDGSTS.E.BYPASS.128 [R3], [R14.64], P4 ;  /* 0x000000000e037fae */ /* 0x0005e2000a101c56 */
[----:B------:R-:W-:Y:S02]  /*0cb0*/  ISETP.NE.U32.AND P2, PT, R65, RZ, PT ;  /* 0x000000ff4100720c */ /* 0x000fe40003f45070 */
[----:B------:R-:W-:-:S02]  /*0cc0*/  ISETP.NE.U32.AND P3, PT, R66, RZ, PT ;  /* 0x000000ff4200720c */ /* 0x000fc40003f65070 */
[----:B------:R-:W-:Y:S02]  /*0cd0*/  ISETP.NE.U32.AND P0, PT, R67, RZ, PT ;  /* 0x000000ff4300720c */ /* 0x000fe40003f05070 */
[----:B------:R-:W-:Y:S02]  /*0ce0*/  @P6 LOP3.LUT R4, R4, 0x8, RZ, 0xfc, !PT ;  /* 0x0000000804046812 */ /* 0x000fe400078efcff */
[----:B------:R-:W-:Y:S01]  /*0cf0*/  ISETP.NE.U32.AND P5, PT, R69, RZ, PT ;  /* 0x000000ff4500720c */ /* 0x000fe20003fa5070 */
[----:B------:R3:W-:Y:S01]  /*0d00*/  LDGSTS.E.BYPASS.128 [R5], [R16.64], P1 ;  /* 0x0000000010057fae */ /* 0x0007e20008901c56 */
[----:B------:R-:W-:Y:S02]  /*0d10*/  ISETP.NE.U32.AND P6, PT, R38, RZ, PT ;  /* 0x000000ff2600720c */ /* 0x000fe40003fc5070 */
[----:B------:R-:W-:Y:S01]  /*0d20*/  P2R R53, PR, RZ, 0x10 ;  /* 0x00000010ff357803 */ /* 0x000fe20000000000 */
[----:B------:R4:W-:Y:S01]  /*0d30*/  LDGSTS.E.BYPASS.128 [R6], [R18.64], P2 ;  /* 0x0000000012067fae */ /* 0x0009e20009101c56 */
[----:B------:R-:W-:-:S02]  /*0d40*/  ISETP.NE.U32.AND P4, PT, R62, RZ, PT ;  /* 0x000000ff3e00720c */ /* 0x000fc40003f85070 */
[----:B------:R-:W-:Y:S01]  /*0d50*/  LOP3.LUT R4, R4, 0xfffffffb, RZ, 0xc0, !PT ;  /* 0xfffffffb04047812 */ /* 0x000fe200078ec0ff */
[----:B------:R1:W-:Y:S01]  /*0d60*/  LDGSTS.E.BYPASS.128 [R7], [R20.64], P3 ;  /* 0x0000000014077fae */ /* 0x0003e20009901c56 */
[----:B------:R-:W-:Y:S02]  /*0d70*/  LOP3.LUT R37, R37, 0x38, R88, 0xf8, !PT ;  /* 0x0000003825257812 */ /* 0x000fe400078ef858 */
[----:B------:R-:W-:Y:S01]  /*0d80*/  LOP3.LUT R30, R30, 0x40, RZ, 0xfc, !PT ;  /* 0x000000401e1e7812 */ /* 0x000fe200078efcff */
[----:B------:R1:W-:Y:S01]  /*0d90*/  LDGSTS.E.BYPASS.128 [R8], [R22.64], P0 ;  /* 0x0000000016087fae */ /* 0x0003e20008101c56 */
[----:B------:R-:W-:Y:S01]  /*0da0*/  LOP3.LUT R31, R31, 0x40, RZ, 0xfc, !PT ;  /* 0x000000401f1f7812 */ /* 0x000fe200078efcff */
[----:B------:R-:W-:Y:S02]  /*0db0*/  IMAD.SHL.U32 R37, R37, 0x2, RZ ;  /* 0x0000000225257824 */ /* 0x000fe400078e00ff */
[----:B------:R1:W-:Y:S04]  /*0dc0*/  LDGSTS.E.BYPASS.128 [R9], [R24.64], P5 ;  /* 0x0000000018097fae */ /* 0x0003e8000a901c56 */
[----:B------:R1:W-:Y:S04]  /*0dd0*/  LDGSTS.E.BYPASS.128 [R10], [R26.64], P6 ;  /* 0x000000001a0a7fae */ /* 0x0003e8000b101c56 */
[----:B------:R-:W0:Y:S04]  /*0de0*/  LDGDEPBAR ;  /* 0x00000000000079af */ /* 0x000e280000000000 */
[----:B------:R1:W-:Y:S01]  /*0df0*/  LDGSTS.E.BYPASS.128 [R2+0x4000], [R12.64+0x80], P4 ;  /* 0x040000800c027fae */ /* 0x0003e2000a101c56 */
[----:B------:R-:W-:-:S02]  /*0e00*/  ISETP.NE.AND P4, PT, R53, RZ, PT ;  /* 0x000000ff3500720c */ /* 0x000fc40003f85270 */
[----:B------:R-:W-:-:S11]  /*0e10*/  SHF.L.U64.HI R53, R30, 0xb, RZ ;  /* 0x0000000b1e357819 */ /* 0x000fd600000102ff */
[----:B------:R2:W-:Y:S01]  /*0e20*/  LDGSTS.E.BYPASS.128 [R3+0x4000], [R14.64+0x80], P4 ;  /* 0x040000800e037fae */ /* 0x0005e2000a101c56 */
[----:B------:R-:W-:-:S03]  /*0e30*/  ISETP.NE.AND P4, PT, R55, RZ, PT ;  /* 0x000000ff3700720c */ /* 0x000fc60003f85270 */
[----:B------:R3:W-:Y:S01]  /*0e40*/  LDGSTS.E.BYPASS.128 [R5+0x4000], [R16.64+0x80], P1 ;  /* 0x0400008010057fae */ /* 0x0007e20008901c56 */
[----:B------:R-:W-:-:S03]  /*0e50*/  ISETP.NE.AND P1, PT, R57, RZ, PT ;  /* 0x000000ff3900720c */ /* 0x000fc60003f25270 */
[----:B------:R4:W-:Y:S01]  /*0e60*/  LDGSTS.E.BYPASS.128 [R6+0x4000], [R18.64+0x80], P2 ;  /* 0x0400008012067fae */ /* 0x0009e20009101c56 */
[----:B------:R-:W-:-:S03]  /*0e70*/  ISETP.NE.AND P2, PT, R59, RZ, PT ;  /* 0x000000ff3b00720c */ /* 0x000fc60003f45270 */
[----:B------:R1:W-:Y:S01]  /*0e80*/  LDGSTS.E.BYPASS.128 [R7+0x4000], [R20.64+0x80], P3 ;  /* 0x0400008014077fae */ /* 0x0003e20009901c56 */
[----:B--2---:R-:W-:Y:S01]  /*0e90*/  IMAD.U32 R14, RZ, RZ, UR27 ;  /* 0x0000001bff0e7e24 */ /* 0x004fe2000f8e00ff */
[----:B------:R-:W-:Y:S02]  /*0ea0*/  ISETP.NE.AND P3, PT, R60, RZ, PT ;  /* 0x000000ff3c00720c */ /* 0x000fe40003f65270 */
[----:B------:R2:W-:Y:S01]  /*0eb0*/  LDGSTS.E.BYPASS.128 [R8+0x4000], [R22.64+0x80], P0 ;  /* 0x0400008016087fae */ /* 0x0005e20008101c56 */
[----:B------:R-:W-:Y:S01]  /*0ec0*/  ISETP.NE.AND P0, PT, R61, RZ, PT ;  /* 0x000000ff3d00720c */ /* 0x000fe20003f05270 */
[----:B---3--:R-:W-:Y:S02]  /*0ed0*/  IMAD.U32 R16, RZ, RZ, UR27 ;  /* 0x0000001bff107e24 */ /* 0x008fe4000f8e00ff */
[----:B------:R3:W-:Y:S01]  /*0ee0*/  LDGSTS.E.BYPASS.128 [R9+0x4000], [R24.64+0x80], P5 ;  /* 0x0400008018097fae */ /* 0x0007e2000a901c56 */
[----:B------:R-:W-:Y:S02]  /*0ef0*/  ISETP.LT.U32.AND.EX P3, PT, R14, RZ, !P3, P0 ;  /* 0x000000ff0e00720c */ /* 0x000fe40005f61100 */
[----:B------:R-:W-:Y:S01]  /*0f00*/  ISETP.LT.U32.AND.EX P2, PT, R16, RZ, !P2, P0 ;  /* 0x000000ff1000720c */ /* 0x000fe20005741100 */
[----:B------:R1:W-:Y:S01]  /*0f10*/  LDGSTS.E.BYPASS.128 [R10+0x4000], [R26.64+0x80], P6 ;  /* 0x040000801a0a7fae */ /* 0x0003e2000b101c56 */
[----:B------:R-:W-:-:S02]  /*0f20*/  ISETP.NE.U32.AND P5, PT, R40, RZ, PT ;  /* 0x000000ff2800720c */ /* 0x000fc40003fa5070 */
[----:B------:R-:W-:Y:S01]  /*0f30*/  SEL R16, RZ, 0x10, !P2 ;  /* 0x00000010ff107807 */ /* 0x000fe20005000000 */
[----:B------:R-:W0:Y:S01]  /*0f40*/  LDGDEPBAR ;  /* 0x00000000000079af */ /* 0x000e220000000000 */
[----:B------:R-:W-:Y:S02]  /*0f50*/  SEL R14, RZ, 0x10, !P3 ;  /* 0x00000010ff0e7807 */ /* 0x000fe40005800000 */
[----:B------:R-:W-:-:S03]  /*0f60*/  P2R R38, PR, RZ, 0x1 ;  /* 0x00000001ff267803 */ /* 0x000fc60000000000 */
[----:B------:R-:W-:Y:S02]  /*0f70*/  @P3 LOP3.LUT R4, R4, 0x4, RZ, 0xfc, !PT ;  /* 0x0000000404043812 */ /* 0x000fe400078efcff */
[----:B------:R-:W-:Y:S02]  /*0f80*/  PLOP3.LUT P3, PT, PT, PT, UP0, 0x80, 0x0 ;  /* 0x000000000000781c */ /* 0x000fe40003f6f008 */
[----:B------:R-:W-:Y:S01]  /*0f90*/  LOP3.LUT R4, R4, 0xfffffffd, RZ, 0xc0, !PT ;  /* 0xfffffffd04047812 */ /* 0x000fe200078ec0ff */
[----:B------:R2:W-:Y:S01]  /*0fa0*/  LDGSTS.E.BYPASS.128 [R37+0xc000], [R28.64], P5 ;  /* 0x0c0000001c257fae */ /* 0x0005e2000a901c56 */
[----:B------:R-:W-:Y:S02]  /*0fb0*/  SEL R14, R14, RZ, P3 ;  /* 0x000000ff0e0e7207 */ /* 0x000fe40001800000 */
[----:B------:R-:W-:Y:S02]  /*0fc0*/  @P2 LOP3.LUT R4, R4, 0x2, RZ, 0xfc, !PT ;  /* 0x0000000204042812 */ /* 0x000fe400078efcff */
[----:B------:R-:W-:-:S02]  /*0fd0*/  PLOP3.LUT P2, PT, PT, PT, UP0, 0x80, 0x0 ;  /* 0x000000000000781c */ /* 0x000fc40003f4f008 */
[----:B------:R-:W-:Y:S02]  /*0fe0*/  ISETP.NE.U32.AND P3, PT, R14, RZ, PT ;  /* 0x000000ff0e00720c */ /* 0x000fe40003f65070 */
[----:B------:R-:W-:Y:S02]  /*0ff0*/  SEL R16, R16, RZ, P2 ;  /* 0x000000ff10107207 */ /* 0x000fe40001000000 */
[C---:B-1----:R-:W-:Y:S01]  /*1000*/  LEA R12, P5, R89.reuse, UR10, 0x1 ;  /* 0x0000000a590c7c11 */ /* 0x042fe2000f8a08ff */
[----:B--2---:R-:W-:Y:S01]  /*1010*/  IMAD.SHL.U32 R29, R30, 0x800, RZ ;  /* 0x000008001e1d7824 */ /* 0x004fe200078e00ff */
[----:B------:R-:W-:Y:S01]  /*1020*/  ISETP.NE.U32.AND P2, PT, R16, RZ, PT ;  /* 0x000000ff1000720c */ /* 0x000fe20003f45070 */
[----:B------:R-:W-:Y:S01]  /*1030*/  IMAD.U32 R16, RZ, RZ, UR27 ;  /* 0x0000001bff107e24 */ /* 0x000fe2000f8e00ff */
[----:B------:R-:W-:Y:S02]  /*1040*/  LOP3.LUT R4, R4, 0xfffffffe, RZ, 0xc0, !PT ;  /* 0xfffffffe04047812 */ /* 0x000fe400078ec0ff */
[----:B------:R-:W-:-:S02]  /*1050*/  LEA.HI.X R13, R89, UR11, R90, 0x1, P5 ;  /* 0x0000000b590d7c11 */ /* 0x000fc4000a8f0c5a */
[----:B------:R-:W-:Y:S02]  /*1060*/  ISETP.LT.U32.AND.EX P1, PT, R16, RZ, !P1, P0 ;  /* 0x000000ff1000720c */ /* 0x000fe40004f21100 */
[----:B------:R-:W-:Y:S01]  /*1070*/  ISETP.GE.AND P5, PT, R34, UR16, PT ;  /* 0x0000001022007c0c */ /* 0x000fe2000bfa6270 */
[----:B------:R1:W-:Y:S01]  /*1080*/  LDGSTS.E.BYPASS.128 [R39+0xc000], [R12.64], P3 ;  /* 0x0c0000000c277fae */ /* 0x0003e20009901c56 */
[----:B------:R-:W-:Y:S02]  /*1090*/  SEL R16, RZ, 0x10, !P1 ;  /* 0x00000010ff107807 */ /* 0x000fe40004800000 */
[C---:B------:R-:W-:Y:S02]  /*10a0*/  LEA R14, P3, R86.reuse, UR10, 0x1 ;  /* 0x0000000a560e7c11 */ /* 0x040fe4000f8608ff */
[----:B------:R-:W-:Y:S01]  /*10b0*/  LOP3.LUT R28, R11, 0x40, RZ, 0xfc, !PT ;  /* 0x000000400b1c7812 */ /* 0x000fe200078efcff */
[----:B------:R-:W-:Y:S01]  /*10c0*/  IMAD.U32 R11, RZ, RZ, UR27 ;  /* 0x0000001bff0b7e24 */ /* 0x000fe2000f8e00ff */
[----:B------:R-:W-:Y:S01]  /*10d0*/  LEA.HI.X R15, R86, UR11, R87, 0x1, P3 ;  /* 0x0000000b560f7c11 */ /* 0x000fe200098f0c57 */
[----:B------:R-:W-:Y:S01]  /*10e0*/  IMAD.SHL.U32 R87, R31, 0x800, RZ ;  /* 0x000008001f577824 */ /* 0x000fe200078e00ff */
[C---:B------:R-:W-:Y:S01]  /*10f0*/  SHF.L.U64.HI R57, R28.reuse, 0xb, RZ ;  /* 0x0000000b1c397819 */ /* 0x040fe200000102ff */
[----:B------:R-:W-:Y:S01]  /*1100*/  IMAD.SHL.U32 R55, R28, 0x800, RZ ;  /* 0x000008001c377824 */ /* 0x000fe200078e00ff */
[----:B------:R-:W-:Y:S01]  /*1110*/  @P1 LOP3.LUT R4, R4, 0x1, RZ, 0xfc, !PT ;  /* 0x0000000104041812 */ /* 0x000fe200078efcff */
[----:B------:R2:W-:Y:S01]  /*1120*/  LDGSTS.E.BYPASS.128 [R41+0xc000], [R14.64], P2 ;  /* 0x0c0000000e297fae */ /* 0x0005e20009101c56 */
[----:B------:R-:W-:-:S02]  /*1130*/  PLOP3.LUT P1, PT, PT, PT, UP0, 0x80, 0x0 ;  /* 0x000000000000781c */ /* 0x000fc40003f2f008 */
[----:B-1----:R-:W-:Y:S02]  /*1140*/  LEA R12, P2, R84, UR10, 0x1 ;  /* 0x0000000a540c7c11 */ /* 0x002fe4000f8408ff */
[----:B------:R-:W-:Y:S02]  /*1150*/  SEL R16, R16, RZ, P1 ;  /* 0x000000ff10107207 */ /* 0x000fe40000800000 */
[----:B------:R-:W-:Y:S02]  /*1160*/  LEA.HI.X R13, R84, UR11, R85, 0x1, P2 ;  /* 0x0000000b540d7c11 */ /* 0x000fe400090f0c55 */
[----:B------:R-:W-:Y:S01]  /*1170*/  ISETP.NE.U32.AND P1, PT, R16, RZ, PT ;  /* 0x000000ff1000720c */ /* 0x000fe20003f25070 */
[----:B------:R-:W-:Y:S01]  /*1180*/  IMAD.U32 R16, RZ, RZ, UR27 ;  /* 0x0000001bff107e24 */ /* 0x000fe2000f8e00ff */
[----:B------:R-:W-:Y:S02]  /*1190*/  LOP3.LUT R4, R4, 0xfffff7ff, RZ, 0xc0, !PT ;  /* 0xfffff7ff04047812 */ /* 0x000fe400078ec0ff */
[----:B------:R-:W-:-:S02]  /*11a0*/  LOP3.LUT R85, R32, 0x40, RZ, 0xfc, !PT ;  /* 0x0000004020557812 */ /* 0x000fc400078efcff */
[----:B------:R-:W-:Y:S02]  /*11b0*/  ISETP.LT.U32.AND.EX P4, PT, R16, RZ, !P4, P0 ;  /* 0x000000ff1000720c */ /* 0x000fe40006781100 */
[----:B------:R-:W-:Y:S02]  /*11c0*/  LOP3.LUT R34, R34, 0x40, RZ, 0xfc, !PT ;  /* 0x0000004022227812 */ /* 0x000fe400078efcff */
[----:B------:R-:W-:Y:S02]  /*11d0*/  SEL R16, RZ, 0x10, !P4 ;  /* 0x00000010ff107807 */ /* 0x000fe40006000000 */
[----:B------:R-:W-:Y:S01]  /*11e0*/  SHF.L.U64.HI R89, R31, 0xb, RZ ;  /* 0x0000000b1f597819 */ /* 0x000fe200000102ff */
[----:B------:R1:W-:Y:S01]  /*11f0*/  LDGSTS.E.BYPASS.128 [R43+0xc000], [R12.64], P1 ;  /* 0x0c0000000c2b7fae */ /* 0x0003e20008901c56 */
[----:B--2---:R-:W-:-:S04]  /*1200*/  LEA R14, P1, R68, UR10, 0x1 ;  /* 0x0000000a440e7c11 */ /* 0x004fc8000f8208ff */
[----:B------:R-:W-:Y:S01]  /*1210*/  LEA.HI.X R15, R68, UR11, R83, 0x1, P1 ;  /* 0x0000000b440f7c11 */ /* 0x000fe200088f0c53 */
[----:B------:R-:W-:Y:S01]  /*1220*/  IMAD.SHL.U32 R83, R85, 0x800, RZ ;  /* 0x0000080055537824 */ /* 0x000fe200078e00ff */
[----:B------:R-:W-:Y:S02]  /*1230*/  PLOP3.LUT P1, PT, PT, PT, UP0, 0x80, 0x0 ;  /* 0x000000000000781c */ /* 0x000fe40003f2f008 */
[----:B------:R-:W-:Y:S02]  /*1240*/  P2R R68, PR, RZ, 0x10 ;  /* 0x00000010ff447803 */ /* 0x000fe40000000000 */
[----:B------:R-:W-:Y:S02]  /*1250*/  SEL R16, R16, RZ, P1 ;  /* 0x000000ff10107207 */ /* 0x000fe40000800000 */
[----:B------:R-:W-:Y:S02]  /*1260*/  ISETP.NE.U32.AND P4, PT, R62, RZ, PT ;  /* 0x000000ff3e00720c */ /* 0x000fe40003f85070 */
[----:B------:R-:W-:Y:S01]  /*1270*/  ISETP.NE.U32.AND P1, PT, R16, RZ, PT ;  /* 0x000000ff1000720c */ /* 0x000fe20003f25070 */
[----:B------:R-:W-:Y:S01]  /*1280*/  IMAD.U32 R16, RZ, RZ, UR27 ;  /* 0x0000001bff107e24 */ /* 0x000fe2000f8e00ff */
[----:B------:R-:W-:-:S04]  /*1290*/  LOP3.LUT R60, R83, 0x38, R88, 0xf8, !PT ;  /* 0x00000038533c7812 */ /* 0x000fc800078ef858 */
[----:B------:R-:W-:Y:S01]  /*12a0*/  ISETP.LT.U32.AND.EX P3, PT, R16, RZ, !P5, P0 ;  /* 0x000000ff1000720c */ /* 0x000fe20006f61100 */
[----:B------:R-:W-:Y:S01]  /*12b0*/  IMAD.SHL.U32 R59, R60, 0x2, RZ ;  /* 0x000000023c3b7824 */ /* 0x000fe200078e00ff */
[----:B------:R-:W-:Y:S02]  /*12c0*/  ISETP.GE.AND P5, PT, R35, UR16, PT ;  /* 0x0000001023007c0c */ /* 0x000fe4000bfa6270 */
[----:B------:R-:W-:Y:S02]  /*12d0*/  SEL R16, RZ, 0x10, !P3 ;  /* 0x00000010ff107807 */ /* 0x000fe40005800000 */
[----:B------:R-:W-:Y:S01]  /*12e0*/  ISETP.LT.U32.AND.EX P2, PT, R11, RZ, !P5, P0 ;  /* 0x000000ff0b00720c */ /* 0x000fe20006f41100 */
[----:B------:R2:W-:Y:S01]  /*12f0*/  LDGSTS.E.BYPASS.128 [R45+0xc000], [R14.64], P1 ;  /* 0x0c0000000e2d7fae */ /* 0x0005e20008901c56 */
[----:B-1----:R-:W-:Y:S02]  /*1300*/  LEA R12, P1, R70, UR10, 0x1 ;  /* 0x0000000a460c7c11 */ /* 0x002fe4000f8208ff */
[----:B------:R-:W-:-:S02]  /*1310*/  SEL R11, RZ, 0x10, !P2 ;  /* 0x00000010ff0b7807 */ /* 0x000fc40005000000 */
[----:B------:R-:W-:Y:S02]  /*1320*/  LEA.HI.X R13, R70, UR11, R82, 0x1, P1 ;  /* 0x0000000b460d7c11 */ /* 0x000fe400088f0c52 */
[----:B------:R-:W-:Y:S02]  /*1330*/  PLOP3.LUT P1, PT, PT, PT, UP0, 0x80, 0x0 ;  /* 0x000000000000781c */ /* 0x000fe40003f2f008 */
[----:B------:R-:W-:Y:S02]  /*1340*/  ISETP.GE.AND P5, PT, R36, UR16, PT ;  /* 0x0000001024007c0c */ /* 0x000fe4000bfa6270 */
[----:B------:R-:W-:Y:S02]  /*1350*/  SEL R16, R16, RZ, P1 ;  /* 0x000000ff10107207 */ /* 0x000fe40000800000 */
[----:B------:R-:W-:Y:S02]  /*1360*/  P2R R70, PR, RZ, 0x8 ;  /* 0x00000008ff467803 */ /* 0x000fe40000000000 */
[----:B------:R-:W-:-:S02]  /*1370*/  ISETP.NE.U32.AND P1, PT, R16, RZ, PT ;  /* 0x000000ff1000720c */ /* 0x000fc40003f25070 */
[----:B------:R-:W-:Y:S02]  /*1380*/  ISETP.NE.U32.AND P3, PT, R67, RZ, PT ;  /* 0x000000ff4300720c */ /* 0x000fe40003f65070 */
[----:B------:R-:W-:-:S09]  /*1390*/  LOP3.LUT R35, R35, 0x40, RZ, 0xfc, !PT ;  /* 0x0000004023237812 */ /* 0x000fd200078efcff */
[----:B------:R1:W-:Y:S01]  /*13a0*/  LDGSTS.E.BYPASS.128 [R47+0xc000], [R12.64], P1 ;  /* 0x0c0000000c2f7fae */ /* 0x0003e20008901c56 */
[----:B------:R-:W-:-:S04]  /*13b0*/  IADD3 R84, P1, R55, R0, RZ ;  /* 0x0000000037547210 */ /* 0x000fc80007f3e0ff */
[----:B------:R-:W-:Y:S01]  /*13c0*/  IADD3.X R86, R57, UR27, RZ, P1, !PT ;  /* 0x0000001b39567c10 */ /* 0x000fe20008ffe4ff */
[----:B------:R-:W-:Y:S01]  /*13d0*/  STL [R1+0x104], R84 ;  /* 0x0001045401007387 */ /* 0x000fe20000100800 */
[----:B--2---:R-:W-:-:S03]  /*13e0*/  LEA R14, P1, R72, UR10, 0x1 ;  /* 0x0000000a480e7c11 */ /* 0x004fc6000f8208ff */
[----:B------:R-:W-:Y:S01]  /*13f0*/  STL [R1+0x130], R86 ;  /* 0x0001305601007387 */ /* 0x000fe20000100800 */
[----:B------:R-:W-:Y:S02]  /*1400*/  LEA.HI.X R15, R72, UR11, R80, 0x1, P1 ;  /* 0x0000000b480f7c11 */ /* 0x000fe400088f0c50 */
[----:B------:R-:W-:Y:S02]  /*1410*/  PLOP3.LUT P1, PT, PT, PT, UP0, 0x80, 0x0 ;  /* 0x000000000000781c */ /* 0x000fe40003f2f008 */
[----:B------:R-:W-:Y:S02]  /*1420*/  P2R R72, PR, RZ, 0x4 ;  /* 0x00000004ff487803 */ /* 0x000fe40000000000 */
[----:B------:R-:W-:Y:S02]  /*1430*/  SEL R11, R11, RZ, P1 ;  /* 0x000000ff0b0b7207 */ /* 0x000fe40000800000 */
[----:B------:R-:W-:Y:S02]  /*1440*/  ISETP.NE.U32.AND P2, PT, R66, RZ, PT ;  /* 0x000000ff4200720c */ /* 0x000fe40003f45070 */
[----:B------:R-:W-:Y:S01]  /*1450*/  ISETP.NE.U32.AND P1, PT, R11, RZ, PT ;  /* 0x000000ff0b00720c */ /* 0x000fe20003f25070 */
[----:B------:R-:W-:Y:S01]  /*1460*/  IMAD.U32 R11, RZ, RZ, UR27 ;  /* 0x0000001bff0b7e24 */ /* 0x000fe2000f8e00ff */
[----:B------:R-:W-:-:S11]  /*1470*/  LOP3.LUT R66, R55, 0x38, R88, 0xf8, !PT ;  /* 0x0000003837427812 */ /* 0x000fd600078ef858 */
[----:B------:R2:W-:Y:S01]  /*1480*/  LDGSTS.E.BYPASS.128 [R49+0xc000], [R14.64], P1 ;  /* 0x0c0000000e317fae */ /* 0x0005e20008901c56 */
[----:B------:R-:W-:-:S04]  /*1490*/  IADD3 R80, P1, R29, R0, RZ ;  /* 0x000000001d507210 */ /* 0x000fc80007f3e0ff */
[----:B------:R-:W-:Y:S01]  /*14a0*/  IADD3.X R82, R53, UR27, RZ, P1, !PT ;  /* 0x0000001b35527c10 */ /* 0x000fe20008ffe4ff */
[----:B------:R-:W-:Y:S01]  /*14b0*/  STL [R1+0x108], R80 ;  /* 0x0001085001007387 */ /* 0x000fe20000100800 */
[----:B------:R-:W-:-:S03]  /*14c0*/  LEA R20, P1, R74, UR10, 0x1 ;  /* 0x0000000a4a147c11 */ /* 0x000fc6000f8208ff */
[----:B------:R-:W-:Y:S01]  /*14d0*/  STL [R1+0x134], R82 ;  /* 0x0001345201007387 */ /* 0x000fe20000100800 */
[----:B------:R-:W-:Y:S02]  /*14e0*/  LEA.HI.X R21, R74, UR11, R81, 0x1, P1 ;  /* 0x0000000b4a157c11 */ /* 0x000fe400088f0c51 */
[----:B------:R-:W-:Y:S02]  /*14f0*/  ISETP.LT.U32.AND.EX P1, PT, R11, RZ, !P5, P0 ;  /* 0x000000ff0b00720c */ /* 0x000fe40006f21100 */
[----:B------:R-:W-:Y:S02]  /*1500*/  PLOP3.LUT P5, PT, PT, PT, UP0, 0x80, 0x0 ;  /* 0x000000000000781c */ /* 0x000fe40003faf008 */
[----:B------:R-:W-:Y:S02]  /*1510*/  SEL R11, RZ, 0x10, !P1 ;  /* 0x00000010ff0b7807 */ /* 0x000fe40004800000 */
[----:B------:R-:W-:Y:S02]  /*1520*/  ISETP.NE.U32.AND P0, PT, R63, RZ, PT ;  /* 0x000000ff3f00720c */ /* 0x000fe40003f05070 */
[----:B------:R-:W-:-:S02]  /*1530*/  SEL R11, R11, RZ, P5 ;  /* 0x000000ff0b0b7207 */ /* 0x000fc40002800000 */
[----:B------:R-:W-:Y:S02]  /*1540*/  P2R R74, PR, RZ, 0x2 ;  /* 0x00000002ff4a7803 */ /* 0x000fe40000000000 */
[----:B------:R-:W-:Y:S02]  /*1550*/  ISETP.NE.U32.AND P5, PT, R11, RZ, PT ;  /* 0x000000ff0b00720c */ /* 0x000fe40003fa5070 */
[----:B------:R-:W-:Y:S01]  /*1560*/  ISETP.NE.U32.AND P1, PT, R65, RZ, PT ;  /* 0x000000ff4100720c */ /* 0x000fe20003f25070 */
[C---:B------:R-:W-:Y:S01]  /*1570*/  IMAD.SHL.U32 R65, R66.reuse, 0x2, RZ ;  /* 0x0000000242417824 */ /* 0x040fe200078e00ff */
[----:B------:R-:W-:Y:S02]  /*1580*/  P2R R11, PR, RZ, 0x1 ;  /* 0x00000001ff0b7803 */ /* 0x000fe40000000000 */
[----:B------:R-:W-:Y:S02]  /*1590*/  LOP3.LUT R81, R33, 0x40, RZ, 0xfc, !PT ;  /* 0x0000004021517812 */ /* 0x000fe400078efcff */
[----:B------:R-:W-:-:S05]  /*15a0*/  SHF.L.U64.HI R66, R66, 0x1, R57 ;  /* 0x0000000142427819 */ /* 0x000fca0000010239 */
[----:B------:R3:W-:Y:S01]  /*15b0*/  LDGSTS.E.BYPASS.128 [R51+0xc000], [R20.64], P5 ;  /* 0x0c00000014337fae */ /* 0x0007e2000a901c56 */
[----:B-1----:R-:W-:-:S03]  /*15c0*/  IADD3 R12, P5, R58, UR12, RZ ;  /* 0x0000000c3a0c7c10 */ /* 0x002fc6000ffbe0ff */
[----:B------:R-:W0:Y:S01]  /*15d0*/  LDGDEPBAR ;  /* 0x00000000000079af */ /* 0x000e220000000000 */
[----:B------:R-:W-:Y:S01]  /*15e0*/  IADD3.X R13, R79, UR13, RZ, P5, !PT ;  /* 0x0000000d4f0d7c10 */ /* 0x000fe2000affe4ff */
[----:B------:R-:W-:Y:S01]  /*15f0*/  IMAD.SHL.U32 R79, R81, 0x800, RZ ;  /* 0x00000800514f7824 */ /* 0x000fe200078e00ff */
[----:B--2---:R-:W-:-:S03]  /*1600*/  IADD3 R14, P5, R56, UR12, RZ ;  /* 0x0000000c380e7c10 */ /* 0x004fc6000ffbe0ff */
[----:B------:R1:W-:Y:S01]  /*1610*/  LDGSTS.E.BYPASS.128 [R2+0x8000], [R12.64], P4 ;  /* 0x080000000c027fae */ /* 0x0003e2000a101c56 */
[----:B------:R-:W-:Y:S02]  /*1620*/  IADD3.X R15, R78, UR13, RZ, P5, !PT ;  /* 0x0000000d4e0f7c10 */ /* 0x000fe4000affe4ff */
[----:B------:R-:W-:Y:S02]  /*1630*/  IADD3 R16, P5, R54, UR12, RZ ;  /* 0x0000000c36107c10 */ /* 0x000fe4000ffbe0ff */
[----:B------:R-:W-:Y:S01]  /*1640*/  ISETP.NE.U32.AND P4, PT, R69, RZ, PT ;  /* 0x000000ff4500720c */ /* 0x000fe20003f85070 */
[----:B------:R2:W-:Y:S01]  /*1650*/  LDGSTS.E.BYPASS.128 [R3+0x8000], [R14.64], P0 ;  /* 0x080000000e037fae */ /* 0x0005e20008101c56 */
[----:B------:R-:W-:Y:S02]  /*1660*/  IADD3.X R17, R77, UR13, RZ, P5, !PT ;  /* 0x0000000d4d117c10 */ /* 0x000fe4000affe4ff */
[----:B----4-:R-:W-:Y:S02]  /*1670*/  IADD3 R18, P5, R50, UR12, RZ ;  /* 0x0000000c32127c10 */ /* 0x010fe4000ffbe0ff */
[----:B------:R-:W-:-:S02]  /*1680*/  ISETP.NE.U32.AND P0, PT, R62, RZ, PT ;  /* 0x000000ff3e00720c */ /* 0x000fc40003f05070 */
[----:B------:R-:W-:Y:S02]  /*1690*/  IADD3.X R19, R52, UR13, RZ, P5, !PT ;  /* 0x0000000d34137c10 */ /* 0x000fe4000affe4ff */
[----:B---3--:R-:W-:Y:S02]  /*16a0*/  IADD3 R20, P5, R48, UR12, RZ ;  /* 0x0000000c30147c10 */ /* 0x008fe4000ffbe0ff */
[----:B------:R-:W-:Y:S02]  /*16b0*/  LOP3.LUT R69, R36, 0x40, RZ, 0xfc, !PT ;  /* 0x0000004024457812 */ /* 0x000fe400078efcff */
[----:B------:R-:W-:Y:S02]  /*16c0*/  IADD3.X R21, R76, UR13, RZ, P5, !PT ;  /* 0x0000000d4c157c10 */ /* 0x000fe4000affe4ff */
[----:B------:R-:W-:Y:S01]  /*16d0*/  IADD3 R22, P5, R46, UR12, RZ ;  /* 0x0000000c2e167c10 */ /* 0x000fe2000ffbe0ff */
[----:B------:R-:W-:Y:S01]  /*16e0*/  IMAD.SHL.U32 R67, R69, 0x800, RZ ;  /* 0x0000080045437824 */ /* 0x000fe200078e00ff */
[----:B------:R-:W-:-:S02]  /*16f0*/  LOP3.LUT R62, R87, 0x38, R88, 0xf8, !PT ;  /* 0x00000038573e7812 */ /* 0x000fc400078ef858 */
[----:B------:R-:W-:Y:S01]  /*1700*/  IADD3.X R23, R75, UR13, RZ, P5, !PT ;  /* 0x0000000d4b177c10 */ /* 0x000fe2000affe4ff */
[----:B------:R-:W-:Y:S01]  /*1710*/  IMAD.SHL.U32 R75, R34, 0x800, RZ ;  /* 0x00000800224b7824 */ /* 0x000fe200078e00ff */
[----:B------:R-:W-:Y:S01]  /*1720*/  IADD3 R24, P5, R44, UR12, RZ ;  /* 0x0000000c2c187c10 */ /* 0x000fe2000ffbe0ff */
[C---:B------:R-:W-:Y:S01]  /*1730*/  IMAD.SHL.U32 R61, R62.reuse, 0x2, RZ ;  /* 0x000000023e3d7824 */ /* 0x040fe200078e00ff */
[----:B------:R-:W-:Y:S02]  /*1740*/  SHF.L.U64.HI R62, R62, 0x1, R89 ;  /* 0x000000013e3e7819 */ /* 0x000fe40000010259 */
[----:B------:R-:W-:Y:S02]  /*1750*/  IADD3.X R25, R73, UR13, RZ, P5, !PT ;  /* 0x0000000d49197c10 */ /* 0x000fe4000affe4ff */
[----:B------:R-:W-:Y:S02]  /*1760*/  IADD3 R26, P5, R42, UR12, RZ ;  /* 0x0000000c2a1a7c10 */ /* 0x000fe4000ffbe0ff */
[----:B------:R-:W-:-:S02]  /*1770*/  LOP3.LUT R58, R79, 0x38, R88, 0xf8, !PT ;  /* 0x000000384f3a7812 */ /* 0x000fc400078ef858 */
[----:B------:R-:W-:Y:S01]  /*1780*/  IADD3.X R27, R71, UR13, RZ, P5, !PT ;  /* 0x0000000d471b7c10 */ /* 0x000fe2000affe4ff */
[----:B------:R-:W-:Y:S01]  /*1790*/  IMAD.SHL.U32 R71, R35, 0x800, RZ ;  /* 0x0000080023477824 */ /* 0x000fe200078e00ff */
[----:B------:R-:W-:Y:S01]  /*17a0*/  ISETP.NE.U32.AND P5, PT, R64, RZ, PT ;  /* 0x000000ff4000720c */ /* 0x000fe20003fa5070 */
[----:B------:R-:W-:Y:S01]  /*17b0*/  IMAD.SHL.U32 R57, R58, 0x2, RZ ;  /* 0x000000023a397824 */ /* 0x000fe200078e00ff */
[--C-:B------:R-:W-:Y:S02]  /*17c0*/  LOP3.LUT R64, R29, 0x38, R88.reuse, 0xf8, !PT ;  /* 0x000000381d407812 */ /* 0x100fe400078ef858 */
[--C-:B------:R-:W-:Y:S02]  /*17d0*/  LOP3.LUT R56, R75, 0x38, R88.reuse, 0xf8, !PT ;  /* 0x000000384b387812 */ /* 0x100fe400078ef858 */
[--C-:B------:R-:W-:Y:S01]  /*17e0*/  LOP3.LUT R54, R71, 0x38, R88.reuse, 0xf8, !PT ;  /* 0x0000003847367812 */ /* 0x100fe200078ef858 */
[C---:B------:R-:W-:Y:S01]  /*17f0*/  IMAD.SHL.U32 R63, R64.reuse, 0x2, RZ ;  /* 0x00000002403f7824 */ /* 0x040fe200078e00ff */
[----:B------:R-:W-:Y:S01]  /*1800*/  SHF.L.U64.HI R64, R64, 0x1, R53 ;  /* 0x0000000140407819 */ /* 0x000fe20000010235 */
[----:B------:R-:W-:Y:S01]  /*1810*/  IMAD.SHL.U32 R55, R56, 0x2, RZ ;  /* 0x0000000238377824 */ /* 0x000fe200078e00ff */
[----:B------:R-:W-:Y:S01]  /*1820*/  SHF.L.U64.HI R77, R34, 0xb, RZ ;  /* 0x0000000b224d7819 */ /* 0x000fe200000102ff */
[----:B------:R-:W-:Y:S01]  /*1830*/  IMAD.SHL.U32 R53, R54, 0x2, RZ ;  /* 0x0000000236357824 */ /* 0x000fe200078e00ff */
[----:B------:R-:W-:Y:S01]  /*1840*/  LOP3.LUT R52, R67, 0x38, R88, 0xf8, !PT ;  /* 0x0000003843347812 */ /* 0x000fe200078ef858 */
[----:B------:R3:W-:Y:S01]  /*1850*/  LDGSTS.E.BYPASS.128 [R5+0x8000], [R16.64], P5 ;  /* 0x0800000010057fae */ /* 0x0007e2000a901c56 */
[----:B------:R-:W-:-:S02]  /*1860*/  SHF.L.U64.HI R56, R56, 0x1, R77 ;  /* 0x0000000138387819 */ /* 0x000fc4000001024d */
[----:B------:R-:W-:Y:S01]  /*1870*/  SHF.L.U64.HI R73, R35, 0xb, RZ ;  /* 0x0000000b23497819 */ /* 0x000fe200000102ff */
[----:B------:R4:W-:Y:S01]  /*1880*/  LDGSTS.E.BYPASS.128 [R6+0x8000], [R18.64], P1 ;  /* 0x0800000012067fae */ /* 0x0009e20008901c56 */
[----:B------:R-:W-:Y:S02]  /*1890*/  IMAD.SHL.U32 R50, R52, 0x2, RZ ;  /* 0x0000000234327824 */ /* 0x000fe400078e00ff */
[----:B------:R-:W-:Y:S01]  /*18a0*/  SHF.L.U64.HI R54, R54, 0x1, R73 ;  /* 0x0000000136367819 */ /* 0x000fe20000010249 */
[----:B------:R1:W-:Y:S04]  /*18b0*/  LDGSTS.E.BYPASS.128 [R7+0x8000], [R20.64], P2 ;  /* 0x0800000014077fae */ /* 0x0003e80009101c56 */
[----:B------:R1:W-:Y:S04]  /*18c0*/  LDGSTS.E.BYPASS.128 [R8+0x8000], [R22.64], P3 ;  /* 0x0800000016087fae */ /* 0x0003e80009901c56 */
[----:B------:R1:W-:Y:S04]  /*18d0*/  LDGSTS.E.BYPASS.128 [R9+0x8000], [R24.64], P4 ;  /* 0x0800000018097fae */ /* 0x0003e8000a101c56 */
[----:B------:R1:W-:Y:S04]  /*18e0*/  LDGSTS.E.BYPASS.128 [R10+0x8000], [R26.64], P6 ;  /* 0x080000001a0a7fae */ /* 0x0003e8000b101c56 */
[----:B------:R-:W0:Y:S04]  /*18f0*/  LDGDEPBAR ;  /* 0x00000000000079af */ /* 0x000e280000000000 */
[----:B------:R1:W-:Y:S01]  /*1900*/  LDGSTS.E.BYPASS.128 [R2+0x10000], [R12.64+0x80], P0 ;  /* 0x100000800c027fae */ /* 0x0003e20008101c56 */
[----:B------:R-:W-:Y:S01]  /*1910*/  ISETP.NE.AND P0, PT, R11, RZ, PT ;  /* 0x000000ff0b00720c */ /* 0x000fe20003f05270 */
[----:B-1----:R-:W-:-:S12]  /*1920*/  IMAD.U32 R12, RZ, RZ, UR27 ;  /* 0x0000001bff0c7e24 */ /* 0x002fd8000f8e00ff */
[----:B------:R2:W-:Y:S01]  /*1930*/  LDGSTS.E.BYPASS.128 [R3+0x10000], [R14.64+0x80], P0 ;  /* 0x100000800e037fae */ /* 0x0005e20008101c56 */
[----:B------:R-:W-:Y:S01]  /*1940*/  ISETP.NE.AND P0, PT, R38, RZ, PT ;  /* 0x000000ff2600720c */ /* 0x000fe20003f05270 */
[----:B------:R-:W-:Y:S02]  /*1950*/  IMAD.U32 R13, RZ, RZ, UR27 ;  /* 0x0000001bff0d7e24 */ /* 0x000fe4000f8e00ff */
[----:B------:R3:W-:Y:S01]  /*1960*/  LDGSTS.E.BYPASS.128 [R5+0x10000], [R16.64+0x80], P5 ;  /* 0x1000008010057fae */ /* 0x0007e2000a901c56 */
[----:B------:R-:W-:-:S03]  /*1970*/  ISETP.GE.U32.AND P5, PT, R28, UR16, PT ;  /* 0x000000101c007c0c */ /* 0x000fc6000bfa6070 */
[----:B------:R4:W-:Y:S01]  /*1980*/  LDGSTS.E.BYPASS.128 [R6+0x10000], [R18.64+0x80], P1 ;  /* 0x1000008012067fae */ /* 0x0009e20008901c56 */
[----:B------:R-:W-:-:S03]  /*1990*/  ISETP.GE.AND.EX P5, PT, RZ, UR4, PT, P5 ;  /* 0x00000004ff007c0c */ /* 0x000fc6000bfa6350 */
[----:B------:R1:W-:Y:S01]  /*19a0*/  LDGSTS.E.BYPASS.128 [R7+0x10000], [R20.64+0x80], P2 ;  /* 0x1000008014077fae */ /* 0x0003e20009101c56 */
[----:B------:R-:W-:Y:S01]  /*19b0*/  SEL R11, RZ, 0x10, P5 ;  /* 0x00000010ff0b7807 */ /* 0x000fe20002800000 */
[----:B--2---:R-:W-:Y:S01]  /*19c0*/  IMAD.U32 R14, RZ, RZ, UR27 ;  /* 0x0000001bff0e7e24 */ /* 0x004fe2000f8e00ff */
[----:B------:R-:W-:Y:S01]  /*19d0*/  ISETP.LT.U32.AND.EX P2, PT, R12, RZ, !P5, P0 ;  /* 0x000000ff0c00720c */ /* 0x000fe20006f41100 */
[----:B------:R2:W-:Y:S01]  /*19e0*/  LDGSTS.E.BYPASS.128 [R8+0x10000], [R22.64+0x80], P3 ;  /* 0x1000008016087fae */ /* 0x0005e20009901c56 */
[----:B------:R-:W-:-:S03]  /*19f0*/  ISETP.GE.U32.AND P5, PT, R30, UR16, PT ;  /* 0x000000101e007c0c */ /* 0x000fc6000bfa6070 */
[----:B------:R1:W-:Y:S01]  /*1a00*/  LDGSTS.E.BYPASS.128 [R9+0x10000], [R24.64+0x80], P4 ;  /* 0x1000008018097fae */ /* 0x0003e2000a101c56 */
[----:B------:R-:W-:-:S03]  /*1a10*/  ISETP.GE.AND.EX P5, PT, RZ, UR4, PT, P5 ;  /* 0x00000004ff007c0c */ /* 0x000fc6000bfa6350 */
[----:B------:R1:W-:Y:S01]  /*1a20*/  LDGSTS.E.BYPASS.128 [R10+0x10000], [R26.64+0x80], P6 ;  /* 0x100000801a0a7fae */ /* 0x0003e2000b101c56 */
[----:B------:R-:W-:Y:S02]  /*1a30*/  ISETP.GE.U32.AND P6, PT, R31, UR16, PT ;  /* 0x000000101f007c0c */ /* 0x000fe4000bfc6070 */
[----:B------:R-:W-:Y:S01]  /*1a40*/  ISETP.LT.U32.AND.EX P1, PT, R12, RZ, !P5, P0 ;  /* 0x000000ff0c00720c */ /* 0x000fe20006f21100 */
[----:B------:R-:W0:Y:S01]  /*1a50*/  LDGDEPBAR ;  /* 0x00000000000079af */ /* 0x000e220000000000 */
[----:B------:R-:W-:Y:S02]  /*1a60*/  ISETP.GE.AND.EX P6, PT, RZ, UR4, PT, P6 ;  /* 0x00000004ff007c0c */ /* 0x000fe4000bfc6360 */
[----:B------:R-:W-:Y:S02]  /*1a70*/  @P2 LOP3.LUT R4, R4, 0x800, RZ, 0xfc, !PT ;  /* 0x0000080004042812 */ /* 0x000fe400078efcff */
[----:B------:R-:W-:Y:S02]  /*1a80*/  SEL R38, RZ, 0x10, P5 ;  /* 0x00000010ff267807 */ /* 0x000fe40002800000 */
[----:B------:R-:W-:-:S02]  /*1a90*/  ISETP.LT.U32.AND.EX P3, PT, R13, RZ, !P6, P0 ;  /* 0x000000ff0d00720c */ /* 0x000fc40007761100 */
[----:B------:R-:W-:Y:S02]  /*1aa0*/  ISETP.GE.U32.AND P5, PT, R85, UR16, PT ;  /* 0x0000001055007c0c */ /* 0x000fe4000bfa6070 */
[----:B------:R-:W-:Y:S02]  /*1ab0*/  LOP3.LUT R4, R4, 0xfffffbff, RZ, 0xc0, !PT ;  /* 0xfffffbff04047812 */ /* 0x000fe400078ec0ff */
[----:B------:R-:W-:Y:S02]  /*1ac0*/  ISETP.GE.AND.EX P5, PT, RZ, UR4, PT, P5 ;  /* 0x00000004ff007c0c */ /* 0x000fe4000bfa6350 */
[----:B------:R-:W-:Y:S02]  /*1ad0*/  @P1 LOP3.LUT R4, R4, 0x400, RZ, 0xfc, !PT ;  /* 0x0000040004041812 */ /* 0x000fe400078efcff */
[----:B------:R-:W-:Y:S02]  /*1ae0*/  SEL R32, RZ, 0x10, P6 ;  /* 0x00000010ff207807 */ /* 0x000fe40003000000 */
[----:B------:R-:W-:-:S02]  /*1af0*/  ISETP.GE.U32.AND P6, PT, R81, UR16, PT ;  /* 0x0000001051007c0c */ /* 0x000fc4000bfc6070 */
[----:B------:R-:W-:Y:S02]  /*1b00*/  ISETP.LT.U32.AND.EX P4, PT, R12, RZ, !P5, P0 ;  /* 0x000000ff0c00720c */ /* 0x000fe40006f81100 */
        /* <DEDUP_REMOVED lines=10> */
[----:B------:R-:W-:-:S02]  /*1bb0*/  SEL R36, RZ, 0x10, P5 ;  /* 0x00000010ff247807 */ /* 0x000fc40002800000 */
[----:B------:R-:W-:Y:S02]  /*1bc0*/  ISETP.GE.U32.AND P6, PT, R35, UR16, PT ;  /* 0x0000001023007c0c */ /* 0x000fe4000bfc6070 */
[----:B------:R-:W-:Y:S02]  /*1bd0*/  ISETP.LT.U32.AND.EX P5, PT, R12, RZ, !P5, P0 ;  /* 0x000000ff0c00720c */ /* 0x000fe40006fa1100 */
[----:B------:R-:W-:Y:S02]  /*1be0*/  LOP3.LUT R4, R4, 0xffffff7f, RZ, 0xc0, !PT ;  /* 0xffffff7f04047812 */ /* 0x000fe400078ec0ff */
[----:B------:R-:W-:Y:S02]  /*1bf0*/  ISETP.GE.AND.EX P6, PT, RZ, UR4, PT, P6 ;  /* 0x00000004ff007c0c */ /* 0x000fe4000bfc6360 */
[----:B------:R-:W-:Y:S02]  /*1c00*/  @P3 LOP3.LUT R4, R4, 0x80, RZ, 0xfc, !PT ;  /* 0x0000008004043812 */ /* 0x000fe400078efcff */
[----:B------:R-:W-:-:S02]  /*1c10*/  ISETP.GE.U32.AND P3, PT, R69, UR16, PT ;  /* 0x0000001045007c0c */ /* 0x000fc4000bf66070 */
[----:B------:R-:W-:Y:S02]  /*1c20*/  ISETP.LT.U32.AND.EX P4, PT, R13, RZ, !P6, P0 ;  /* 0x000000ff0d00720c */ /* 0x000fe40007781100 */
[----:B------:R-:W-:Y:S02]  /*1c30*/  LOP3.LUT R4, R4, 0xffffffbf, RZ, 0xc0, !PT ;  /* 0xffffffbf04047812 */ /* 0x000fe400078ec0ff */
[----:B------:R-:W-:Y:S01]  /*1c40*/  ISETP.GE.AND.EX P3, PT, RZ, UR4, PT, P3 ;  /* 0x00000004ff007c0c */ /* 0x000fe2000bf66330 */
[----:B------:R-:W-:Y:S01]  /*1c50*/  ULDC.64 UR4, c[0x0][0x198] ;  /* 0x0000660000047ab9 */ /* 0x000fe20000000a00 */
[----:B------:R-:W-:Y:S01]  /*1c60*/  @P5 LOP3.LUT R4, R4, 0x40, RZ, 0xfc, !PT ;  /* 0x0000004004045812 */ /* 0x000fe200078efcff */
[----:B------:R-:W-:Y:S01]  /*1c70*/  UIMAD.WIDE UR4, UR6, UR18, UR4 ;  /* 0x00000012060472a5 */ /* 0x000fe2000f8e0204 */
[----:B------:R-:W-:Y:S02]  /*1c80*/  ISETP.LT.U32.AND.EX P0, PT, R14, RZ, !P3, P0 ;  /* 0x000000ff0e00720c */ /* 0x000fe40005f01100 */
[----:B------:R-:W-:-:S02]  /*1c90*/  LOP3.LUT R4, R4, 0xffffffdf, RZ, 0xc0, !PT ;  /* 0xffffffdf04047812 */ /* 0x000fc400078ec0ff */
[----:B------:R-:W-:Y:S02]  /*1ca0*/  SHF.L.U64.HI R85, R85, 0xb, RZ ;  /* 0x0000000b55557819 */ /* 0x000fe400000102ff */
[----:B------:R-:W-:Y:S02]  /*1cb0*/  @P4 LOP3.LUT R4, R4, 0x20, RZ, 0xfc, !PT ;  /* 0x0000002004044812 */ /* 0x000fe400078efcff */
[----:B------:R-:W-:Y:S02]  /*1cc0*/  SHF.L.U64.HI R60, R60, 0x1, R85 ;  /* 0x000000013c3c7819 */ /* 0x000fe40000010255 */
[----:B------:R-:W-:Y:S02]  /*1cd0*/  LOP3.LUT R4, R4, 0xffffffef, RZ, 0xc0, !PT ;  /* 0xffffffef04047812 */ /* 0x000fe400078ec0ff */
[----:B------:R-:W-:Y:S02]  /*1ce0*/  SHF.L.U64.HI R81, R81, 0xb, RZ ;  /* 0x0000000b51517819 */ /* 0x000fe400000102ff */
[----:B------:R-:W-:-:S02]  /*1cf0*/  @P0 LOP3.LUT R4, R4, 0x10, RZ, 0xfc, !PT ;  /* 0x0000001004040812 */ /* 0x000fc400078efcff */
[----:B------:R-:W-:Y:S02]  /*1d00*/  IADD3 R12, P0, R65, UR8, RZ ;  /* 0x00000008410c7c10 */ /* 0x000fe4000ff1e0ff */
[----:B------:R-:W-:Y:S02]  /*1d10*/  SHF.L.U64.HI R58, R58, 0x1, R81 ;  /* 0x000000013a3a7819 */ /* 0x000fe40000010251 */
[----:B------:R-:W-:Y:S02]  /*1d20*/  IADD3.X R13, R66, UR9, RZ, P0, !PT ;  /* 0x00000009420d7c10 */ /* 0x000fe400087fe4ff */
[----:B------:R-:W-:Y:S02]  /*1d30*/  IADD3 R14, P0, R63, UR8, RZ ;  /* 0x000000083f0e7c10 */ /* 0x000fe4000ff1e0ff */
[----:B------:R-:W-:Y:S02]  /*1d40*/  SHF.L.U64.HI R69, R69, 0xb, RZ ;  /* 0x0000000b45457819 */ /* 0x000fe400000102ff */
[----:B------:R-:W-:-:S02]  /*1d50*/  IADD3.X R15, R64, UR9, RZ, P0, !PT ;  /* 0x00000009400f7c10 */ /* 0x000fc400087fe4ff */
[----:B---3--:R-:W-:Y:S02]  /*1d60*/  IADD3 R16, P0, R61, UR8, RZ ;  /* 0x000000083d107c10 */ /* 0x008fe4000ff1e0ff */
[----:B------:R-:W-:Y:S02]  /*1d70*/  SHF.L.U64.HI R52, R52, 0x1, R69 ;  /* 0x0000000134347819 */ /* 0x000fe40000010245 */
[----:B------:R-:W-:Y:S02]  /*1d80*/  IADD3.X R17, R62, UR9, RZ, P0, !PT ;  /* 0x000000093e117c10 */ /* 0x000fe400087fe4ff */
[----:B----4-:R-:W-:Y:S02]  /*1d90*/  IADD3 R18, P0, R59, UR8, RZ ;  /* 0x000000083b127c10 */ /* 0x010fe4000ff1e0ff */
[----:B------:R-:W-:Y:S02]  /*1da0*/  SEL R42, RZ, 0x10, P6 ;  /* 0x00000010ff2a7807 */ /* 0x000fe40003000000 */
[----:B------:R-:W-:-:S02]  /*1db0*/  IADD3.X R19, R60, UR9, RZ, P0, !PT ;  /* 0x000000093c137c10 */ /* 0x000fc400087fe4ff */
[----:B-1----:R-:W-:Y:S02]  /*1dc0*/  IADD3 R20, P0, R57, UR8, RZ ;  /* 0x0000000839147c10 */ /* 0x002fe4000ff1e0ff */
[----:B------:R-:W-:Y:S02]  /*1dd0*/  SEL R44, RZ, 0x10, P3 ;  /* 0x00000010ff2c7807 */ /* 0x000fe40001800000 */
[----:B------:R-:W-:Y:S02]  /*1de0*/  IADD3.X R21, R58, UR9, RZ, P0, !PT ;  /* 0x000000093a157c10 */ /* 0x000fe400087fe4ff */
[----:B--2---:R-:W-:-:S04]  /*1df0*/  IADD3 R22, P0, R55, UR8, RZ ;  /* 0x0000000837167c10 */ /* 0x004fc8000ff1e0ff */
[----:B------:R-:W-:Y:S02]  /*1e00*/  IADD3.X R23, R56, UR9, RZ, P0, !PT ;  /* 0x0000000938177c10 */ /* 0x000fe400087fe4ff */
[----:B------:R-:W-:-:S04]  /*1e10*/  IADD3 R24, P0, R53, UR8, RZ ;  /* 0x0000000835187c10 */ /* 0x000fc8000ff1e0ff */
[----:B------:R-:W-:Y:S02]  /*1e20*/  IADD3.X R25, R54, UR9, RZ, P0, !PT ;  /* 0x0000000936197c10 */ /* 0x000fe400087fe4ff */
[----:B------:R-:W-:-:S04]  /*1e30*/  IADD3 R26, P0, R50, UR8, RZ ;  /* 0x00000008321a7c10 */ /* 0x000fc8000ff1e0ff */
[----:B------:R-:W-:Y:S02]  /*1e40*/  IADD3.X R27, R52, UR9, RZ, P0, !PT ;  /* 0x00000009341b7c10 */ /* 0x000fe400087fe4ff */
[----:B------:R-:W-:-:S04]  /*1e50*/  LEA R28, P0, R84, UR10, 0x1 ;  /* 0x0000000a541c7c11 */ /* 0x000fc8000f8008ff */
[----:B------:R-:W-:Y:S02]  /*1e60*/  LEA.HI.X R29, R84, UR11, R86, 0x1, P0 ;  /* 0x0000000b541d7c11 */ /* 0x000fe400080f0c56 */
[----:B------:R-:W-:-:S04]  /*1e70*/  LEA R30, P0, R80, UR10, 0x1 ;  /* 0x0000000a501e7c11 */ /* 0x000fc8000f8008ff */
[----:B------:R-:W-:Y:S02]  /*1e80*/  LEA.HI.X R31, R80, UR11, R82, 0x1, P0 ;  /* 0x0000000b501f7c11 */ /* 0x000fe400080f0c52 */
[----:B------:R-:W-:-:S04]  /*1e90*/  PLOP3.LUT P0, PT, PT, PT, UP1, 0x80, 0x0 ;  /* 0x000000000000781c */ /* 0x000fc80003f0f018 */
[----:B------:R-:W-:Y:S02]  /*1ea0*/  SEL R11, R11, RZ, P0 ;  /* 0x000000ff0b0b7207 */ /* 0x000fe40000000000 */
[----:B------:R-:W-:-:S04]  /*1eb0*/  PLOP3.LUT P0, PT, PT, PT, UP1, 0x80, 0x0 ;  /* 0x000000000000781c */ /* 0x000fc80003f0f018 */
[----:B------:R-:W-:Y:S02]  /*1ec0*/  SEL R38, R38, RZ, P0 ;  /* 0x000000ff26267207 */ /* 0x000fe40000000000 */
[----:B------:R-:W-:-:S04]  /*1ed0*/  PLOP3.LUT P0, PT, PT, PT, UP1, 0x80, 0x0 ;  /* 0x000000000000781c */ /* 0x000fc80003f0f018 */
[----:B------:R-:W-:Y:S02]  /*1ee0*/  SEL R34, R32, RZ, P0 ;  /* 0x000000ff20227207 */ /* 0x000fe40000000000 */
[----:B------:R-:W-:Y:S02]  /*1ef0*/  PLOP3.LUT P0, PT, PT, PT, UP1, 0x80, 0x0 ;  /* 0x000000000000781c */ /* 0x000fe40003f0f018 */
[----:B------:R-:W-:Y:S02]  /*1f00*/  SEL R32, RZ, 0x10, !P2 ;  /* 0x00000010ff207807 */ /* 0x000fe40005000000 */
[----:B------:R-:W-:Y:S01]  /*1f10*/  SEL R35, R33, RZ, P0 ;  /* 0x000000ff21237207 */ /* 0x000fe20000000000 */
[----:B------:R-:W-:Y:S01]  /*1f20*/  IMAD.U32 R33, RZ, RZ, UR5 ;  /* 0x00000005ff217e24 */ /* 0x000fe2000f8e00ff */
[----:B------:R-:W-:-:S04]  /*1f30*/  PLOP3.LUT P0, PT, PT, PT, UP1, 0x80, 0x0 ;  /* 0x000000000000781c */ /* 0x000fc80003f0f018 */
[----:B------:R-:W-:Y:S02]  /*1f40*/  SEL R40, R40, RZ, P0 ;  /* 0x000000ff28287207 */ /* 0x000fe40000000000 */
        /* <DEDUP_REMOVED lines=8> */
[----:B------:R-:W-:Y:S02]  /*1fd0*/  SEL R32, RZ, 0x10, !P1 ;  /* 0x00000010ff207807 */ /* 0x000fe40004800000 */
[----:B------:R-:W-:Y:S02]  /*1fe0*/  PLOP3.LUT P0, PT, PT, PT, UP1, 0x80, 0x0 ;  /* 0x000000000000781c */ /* 0x000fe40003f0f018 */
[----:B------:R-:W-:Y:S02]  /*1ff0*/  ISETP.NE.U32.AND P1, PT, R11, RZ, PT ;  /* 0x000000ff0b00720c */ /* 0x000fe40003f25070 */
[----:B------:R-:W-:Y:S01]  /*2000*/  SEL R48, R32, RZ, P0 ;  /* 0x000000ff20307207 */ /* 0x000fe20000000000 */
[----:B------:R-:W-:-:S06]  /*2010*/  IMAD.U32 R32, RZ, RZ, UR4 ;  /* 0x00000004ff207e24 */ /* 0x000fcc000f8e00ff */
[----:B------:R1:W2:Y:S04]  /*2020*/  LDG.E R32, [R32.64] ;  /* 0x0000001620207981 */ /* 0x0002a8000c1e1900 */
[----:B------:R-:W-:Y:S06]  /*2030*/  BAR.SYNC 0x0 ;  /* 0x0000000000007b1d */ /* 0x000fec0000000000 */
[----:B------:R-:W-:Y:S01]  /*2040*/  @!PT LDS RZ, [RZ] ;  /* 0x00000000fffff984 */ /* 0x000fe20000000800 */
[----:B------:R-:W-:Y:S01]  /*2050*/  @!PT LDS RZ, [RZ] ;  /* 0x00000000fffff984 */ /* 0x000fe20000000800 */
[----:B------:R-:W-:Y:S01]  /*2060*/  @!PT LDS RZ, [RZ] ;  /* 0x00000000fffff984 */ /* 0x000fe20000000800 */
[----:B------:R3:W-:Y:S01]  /*2070*/  LDGSTS.E.BYPASS.128 [R2+0x2000], [R12.64], P1 ;  /* 0x020000000c027fae */ /* 0x0007e20008901c56 */
[----:B------:R-:W-:-:S02]  /*2080*/  ISETP.NE.U32.AND P1, PT, R38, RZ, PT ;  /* 0x000000ff2600720c */ /* 0x000fc40003f25070 */
[----:B------:R-:W-:Y:S02]  /*2090*/  ISETP.NE.U32.AND P2, PT, R34, RZ, PT ;  /* 0x000000ff2200720c */ /* 0x000fe40003f45070 */
[----:B------:R-:W-:Y:S02]  /*20a0*/  ISETP.NE.U32.AND P3, PT, R35, RZ, PT ;  /* 0x000000ff2300720c */ /* 0x000fe40003f65070 */
[----:B------:R-:W-:Y:S02]  /*20b0*/  ISETP.NE.U32.AND P4, PT, R40, RZ, PT ;  /* 0x000000ff2800720c */ /* 0x000fe40003f85070 */
[----:B------:R-:W-:Y:S02]  /*20c0*/  ISETP.NE.U32.AND P6, PT, R36, RZ, PT ;  /* 0x000000ff2400720c */ /* 0x000fe40003fc5070 */
[----:B------:R-:W-:Y:S02]  /*20d0*/  ISETP.NE.U32.AND P5, PT, R42, RZ, PT ;  /* 0x000000ff2a00720c */ /* 0x000fe40003fa5070 */
[----:B------:R-:W-:Y:S01]  /*20e0*/  ISETP.NE.U32.AND P0, PT, R44, RZ, PT ;  /* 0x000000ff2c00720c */ /* 0x000fe20003f05070 */
[----:B------:R4:W-:Y:S01]  /*20f0*/  LDGSTS.E.BYPASS.128 [R3+0x2000], [R14.64], P1 ;  /* 0x020000000e037fae */ /* 0x0009e20008901c56 */
[----:B-1----:R-:W-:-:S02]  /*2100*/  P2R R33, PR, RZ, 0x2 ;  /* 0x00000002ff217803 */ /* 0x002fc40000000000 */
[----:B------:R-:W-:Y:S01]  /*2110*/  ISETP.NE.U32.AND P1, PT, R11, RZ, PT ;  /* 0x000000ff0b00720c */ /* 0x000fe20003f25070 */
[----:B------:R1:W-:Y:S01]  /*2120*/  LDGSTS.E.BYPASS.128 [R5+0x2000], [R16.64], P2 ;  /* 0x0200000010057fae */ /* 0x0003e20009101c56 */
[----:B------:R-:W-:-:S03]  /*2130*/  P2R R34, PR, RZ, 0x4 ;  /* 0x00000004ff227803 */ /* 0x000fc60000000000 */
[----:B------:R1:W-:Y:S04]  /*2140*/  LDGSTS.E.BYPASS.128 [R6+0x2000], [R18.64], P3 ;  /* 0x0200000012067fae */ /* 0x0003e80009901c56 */
[----:B------:R1:W-:Y:S04]  /*2150*/  LDGSTS.E.BYPASS.128 [R7+0x2000], [R20.64], P4 ;  /* 0x0200000014077fae */ /* 0x0003e8000a101c56 */
[----:B------:R1:W-:Y:S04]  /*2160*/  LDGSTS.E.BYPASS.128 [R8+0x2000], [R22.64], P6 ;  /* 0x0200000016087fae */ /* 0x0003e8000b101c56 */
[----:B------:R1:W-:Y:S04]  /*2170*/  LDGSTS.E.BYPASS.128 [R9+0x2000], [R24.64], P5 ;  /* 0x0200000018097fae */ /* 0x0003e8000a901c56 */
[----:B------:R1:W-:Y:S04]  /*2180*/  LDGSTS.E.BYPASS.128 [R10+0x2000], [R26.64], P0 ;  /* 0x020000001a0a7fae */ /* 0x0003e80008101c56 */
[----:B------:R-:W0:Y:S04]  /*2190*/  LDGDEPBAR ;  /* 0x00000000000079af */ /* 0x000e280000000000 */
[----:B------:R3:W-:Y:S01]  /*21a0*/  LDGSTS.E.BYPASS.128 [R2+0x6000], [R12.64+0x80], P1 ;  /* 0x060000800c027fae */ /* 0x0007e20008901c56 */
[----:B------:R-:W-:-:S02]  /*21b0*/  ISETP.NE.AND P1, PT, R33, RZ, PT ;  /* 0x000000ff2100720c */ /* 0x000fc40003f25270 */
[----:B------:R-:W-:Y:S02]  /*21c0*/  P2R R33, PR, RZ, 0x8 ;  /* 0x00000008ff217803 */ /* 0x000fe40000000000 */
[----:B------:R-:W-:-:S09]  /*21d0*/  P2R R35, PR, RZ, 0x2 ;  /* 0x00000002ff237803 */ /* 0x000fd20000000000 */
[----:B------:R4:W-:Y:S01]  /*21e0*/  LDGSTS.E.BYPASS.128 [R3+0x6000], [R14.64+0x80], P1 ;  /* 0x060000800e037fae */ /* 0x0009e20008901c56 */
[----:B------:R-:W-:-:S03]  /*21f0*/  LOP3.LUT P1, RZ, R4, 0x100, RZ, 0xc0, !PT ;  /* 0x0000010004ff7812 */ /* 0x000fc6000782c0ff */
[----:B------:R1:W-:Y:S01]  /*2200*/  LDGSTS.E.BYPASS.128 [R5+0x6000], [R16.64+0x80], P2 ;  /* 0x0600008010057fae */ /* 0x0003e20009101c56 */
[----:B------:R-:W-:-:S03]  /*2210*/  LOP3.LUT P2, RZ, R4, 0x200, RZ, 0xc0, !PT ;  /* 0x0000020004ff7812 */ /* 0x000fc6000784c0ff */
[----:B------:R3:W-:Y:S01]  /*2220*/  LDGSTS.E.BYPASS.128 [R6+0x6000], [R18.64+0x80], P3 ;  /* 0x0600008012067fae */ /* 0x0007e20009901c56 */
[----:B------:R-:W-:-:S03]  /*2230*/  ISETP.NE.U32.AND P3, PT, R46, RZ, PT ;  /* 0x000000ff2e00720c */ /* 0x000fc60003f65070 */
[----:B------:R3:W-:Y:S01]  /*2240*/  LDGSTS.E.BYPASS.128 [R7+0x6000], [R20.64+0x80], P4 ;  /* 0x0600008014077fae */ /* 0x0007e2000a101c56 */
[----:B-1----:R-:W-:-:S03]  /*2250*/  SEL R16, RZ, 0x10, !P2 ;  /* 0x00000010ff107807 */ /* 0x002fc60005000000 */
[----:B------:R1:W-:Y:S01]  /*2260*/  LDGSTS.E.BYPASS.128 [R8+0x6000], [R22.64+0x80], P6 ;  /* 0x0600008016087fae */ /* 0x0003e2000b101c56 */
[----:B------:R-:W-:Y:S02]  /*2270*/  PLOP3.LUT P2, PT, PT, PT, UP1, 0x80, 0x0 ;  /* 0x000000000000781c */ /* 0x000fe40003f4f018 */
[----:B------:R-:W-:Y:S01]  /*2280*/  SEL R17, RZ, 0x10, !P1 ;  /* 0x00000010ff117807 */ /* 0x000fe20004800000 */
[----:B------:R1:W-:Y:S01]  /*2290*/  LDGSTS.E.BYPASS.128 [R9+0x6000], [R24.64+0x80], P5 ;  /* 0x0600008018097fae */ /* 0x0003e2000a901c56 */
[----:B------:R-:W-:Y:S02]  /*22a0*/  PLOP3.LUT P1, PT, PT, PT, UP1, 0x80, 0x0 ;  /* 0x000000000000781c */ /* 0x000fe40003f2f018 */
[----:B---3--:R-:W-:Y:S01]  /*22b0*/  P2R R20, PR, RZ, 0x40 ;  /* 0x00000040ff147803 */ /* 0x008fe20000000000 */
[----:B------:R3:W-:Y:S01]  /*22c0*/  LDGSTS.E.BYPASS.128 [R10+0x6000], [R26.64+0x80], P0 ;  /* 0x060000801a0a7fae */ /* 0x0007e20008101c56 */
[----:B------:R-:W-:Y:S02]  /*22d0*/  IADD3 R80, P6, R87, R0, RZ ;  /* 0x0000000057507210 */ /* 0x000fe40007fde0ff */
[----:B------:R-:W-:Y:S01]  /*22e0*/  SEL R16, R16, RZ, P2 ;  /* 0x000000ff10107207 */ /* 0x000fe20001000000 */
[----:B------:R-:W0:Y:S01]  /*22f0*/  LDGDEPBAR ;  /* 0x00000000000079af */ /* 0x000e220000000000 */
[----:B------:R-:W-:-:S02]  /*2300*/  IADD3.X R82, R89, UR27, RZ, P6, !PT ;  /* 0x0000001b59527c10 */ /* 0x000fc4000b7fe4ff */
[----:B------:R-:W-:Y:S01]  /*2310*/  IADD3 R76, P6, R83, R0, RZ ;  /* 0x00000000534c7210 */ /* 0x000fe20007fde0ff */
[----:B------:R1:W-:Y:S01]  /*2320*/  LDGSTS.E.BYPASS.128 [R37+0xe000], [R28.64], P3 ;  /* 0x0e0000001c257fae */ /* 0x0003e20009901c56 */
[----:B------:R-:W-:Y:S02]  /*2330*/  ISETP.NE.U32.AND P3, PT, R48, RZ, PT ;  /* 0x000000ff3000720c */ /* 0x000fe40003f65070 */
[----:B------:R-:W-:Y:S01]  /*2340*/  SEL R17, R17, RZ, P1 ;  /* 0x000000ff11117207 */ /* 0x000fe20000800000 */
[----:B------:R-:W-:Y:S01]  /*2350*/  STL [R1+0x10c], R80 ;  /* 0x00010c5001007387 */ /* 0x000fe20000100800 */
[----:B------:R-:W-:Y:S02]  /*2360*/  ISETP.NE.U32.AND P1, PT, R16, RZ, PT ;  /* 0x000000ff1000720c */ /* 0x000fe40003f25070 */
[----:B------:R-:W-:Y:S01]  /*2370*/  IADD3.X R78, R85, UR27, RZ, P6, !PT ;  /* 0x0000001b554e7c10 */ /* 0x000fe2000b7fe4ff */
[----:B------:R-:W-:Y:S01]  /*2380*/  STL [R1+0x138], R82 ;  /* 0x0001385201007387 */ /* 0x000fe20000100800 */
[----:B------:R-:W-:-:S02]  /*2390*/  LEA R12, P6, R80, UR10, 0x1 ;  /* 0x0000000a500c7c11 */ /* 0x000fc4000f8c08ff */
[----:B------:R-:W-:Y:S01]  /*23a0*/  P2R R21, PR, RZ, 0x10 ;  /* 0x00000010ff157803 */ /* 0x000fe20000000000 */
[----:B------:R-:W-:Y:S01]  /*23b0*/  STL [R1+0x110], R76 ;  /* 0x0001104c01007387 */ /* 0x000fe20000100800 */
[----:B------:R-:W-:Y:S02]  /*23c0*/  LEA.HI.X R13, R80, UR11, R82, 0x1, P6 ;  /* 0x0000000b500d7c11 */ /* 0x000fe4000b0f0c52 */
[C---:B------:R-:W-:Y:S01]  /*23d0*/  LOP3.LUT P4, RZ, R4.reuse, 0x80, RZ, 0xc0, !PT ;  /* 0x0000008004ff7812 */ /* 0x040fe2000788c0ff */
[----:B------:R2:W-:Y:S01]  /*23e0*/  LDGSTS.E.BYPASS.128 [R39+0xe000], [R30.64], P3 ;  /* 0x0e0000001e277fae */ /* 0x0005e20009901c56 */
[----:B------:R-:W-:Y:S02]  /*23f0*/  LOP3.LUT P3, RZ, R4, 0x40, RZ, 0xc0, !PT ;  /* 0x0000004004ff7812 */ /* 0x000fe4000786c0ff */
[----:B----4-:R-:W-:Y:S01]  /*2400*/  LEA R14, P6, R76, UR10, 0x1 ;  /* 0x0000000a4c0e7c11 */ /* 0x010fe2000f8c08ff */
[----:B------:R4:W-:Y:S01]  /*2410*/  LDGSTS.E.BYPASS.128 [R41+0xe000], [R12.64], P1 ;  /* 0x0e0000000c297fae */ /* 0x0009e20008901c56 */
[----:B------:R-:W-:-:S02]  /*2420*/  ISETP.NE.U32.AND P1, PT, R17, RZ, PT ;  /* 0x000000ff1100720c */ /* 0x000fc40003f25070 */
[----:B------:R-:W-:Y:S01]  /*2430*/  LEA.HI.X R15, R76, UR11, R78, 0x1, P6 ;  /* 0x0000000b4c0f7c11 */ /* 0x000fe2000b0f0c4e */
[----:B------:R-:W-:Y:S01]  /*2440*/  STL [R1+0x13c], R78 ;  /* 0x00013c4e01007387 */ /* 0x000fe20000100800 */
[----:B-1----:R-:W-:Y:S02]  /*2450*/  IADD3 R22, P6, R75, R0, RZ ;  /* 0x000000004b167210 */ /* 0x002fe40007fde0ff */
[----:B------:R-:W-:Y:S02]  /*2460*/  LOP3.LUT P2, RZ, R4, 0x20, RZ, 0xc0, !PT ;  /* 0x0000002004ff7812 */ /* 0x000fe4000784c0ff */
[----:B------:R-:W-:Y:S02]  /*2470*/  IADD3.X R23, R77, UR27, RZ, P6, !PT ;  /* 0x0000001b4d177c10 */ /* 0x000fe4000b7fe4ff */
[----:B----4-:R-:W-:Y:S02]  /*2480*/  SEL R12, RZ, 0x10, !P4 ;  /* 0x00000010ff0c7807 */ /* 0x010fe40006000000 */
[----:B------:R-:W-:Y:S01]  /*2490*/  PLOP3.LUT P4, PT, PT, PT, UP1, 0x80, 0x0 ;  /* 0x000000000000781c */ /* 0x000fe20003f8f018 */
[----:B------:R1:W-:Y:S01]  /*24a0*/  LDGSTS.E.BYPASS.128 [R43+0xe000], [R14.64], P1 ;  /* 0x0e0000000e2b7fae */ /* 0x0003e20008901c56 */
[----:B------:R-:W-:-:S02]  /*24b0*/  SEL R13, RZ, 0x10, !P3 ;  /* 0x00000010ff0d7807 */ /* 0x000fc40005800000 */
[----:B------:R-:W-:Y:S02]  /*24c0*/  PLOP3.LUT P3, PT, PT, PT, UP1, 0x80, 0x0 ;  /* 0x000000000000781c */ /* 0x000fe40003f6f018 */
[----:B------:R-:W-:Y:S02]  /*24d0*/  SEL R12, R12, RZ, P4 ;  /* 0x000000ff0c0c7207 */ /* 0x000fe40002000000 */
[----:B------:R-:W-:Y:S02]  /*24e0*/  SEL R13, R13, RZ, P3 ;  /* 0x000000ff0d0d7207 */ /* 0x000fe40001800000 */
[----:B------:R-:W-:Y:S02]  /*24f0*/  IADD3 R18, P1, R79, R0, RZ ;  /* 0x000000004f127210 */ /* 0x000fe40007f3e0ff */
[----:B------:R-:W-:Y:S02]  /*2500*/  ISETP.NE.U32.AND P3, PT, R12, RZ, PT ;  /* 0x000000ff0c00720c */ /* 0x000fe40003f65070 */
[----:B------:R-:W-:Y:S01]  /*2510*/  IADD3.X R19, R81, UR27, RZ, P1, !PT ;  /* 0x0000001b51137c10 */ /* 0x000fe20008ffe4ff */
[----:B------:R4:W-:Y:S01]  /*2520*/  STL [R1+0x114], R18 ;  /* 0x0001141201007387 */ /* 0x0009e20000100800 */
[----:B------:R-:W-:-:S02]  /*2530*/  LEA R16, P6, R18, UR10, 0x1 ;  /* 0x0000000a12107c11 */ /* 0x000fc4000f8c08ff */
[----:B------:R-:W-:Y:S01]  /*2540*/  SEL R12, RZ, 0x10, !P2 ;  /* 0x00000010ff0c7807 */ /* 0x000fe20005000000 */
[----:B------:R1:W-:Y:S01]  /*2550*/  STL [R1+0x140], R19 ;  /* 0x0001401301007387 */ /* 0x0003e20000100800 */
[----:B------:R-:W-:Y:S02]  /*2560*/  LEA.HI.X R17, R18, UR11, R19, 0x1, P6 ;  /* 0x0000000b12117c11 */ /* 0x000fe4000b0f0c13 */
[----:B------:R-:W-:Y:S01]  /*2570*/  PLOP3.LUT P2, PT, PT, PT, UP1, 0x80, 0x0 ;  /* 0x000000000000781c */ /* 0x000fe20003f4f018 */
[----:B------:R-:W-:Y:S01]  /*2580*/  STL [R1+0x118], R22 ;  /* 0x0001181601007387 */ /* 0x000fe20000100800 */
[----:B------:R-:W-:Y:S02]  /*2590*/  ISETP.NE.AND P4, PT, R21, RZ, PT ;  /* 0x000000ff1500720c */ /* 0x000fe40003f85270 */
[----:B----4-:R-:W-:Y:S01]  /*25a0*/  LEA R18, P6, R22, UR10, 0x1 ;  /* 0x0000000a16127c11 */ /* 0x010fe2000f8c08ff */
[----:B------:R4:W-:Y:S01]  /*25b0*/  LDGSTS.E.BYPASS.128 [R45+0xe000], [R16.64], P3 ;  /* 0x0e000000102d7fae */ /* 0x0009e20009901c56 */
[----:B------:R-:W-:-:S02]  /*25c0*/  ISETP.NE.U32.AND P3, PT, R13, RZ, PT ;  /* 0x000000ff0d00720c */ /* 0x000fc40003f65070 */
[----:B-1----:R-:W-:Y:S01]  /*25d0*/  LEA.HI.X R19, R22, UR11, R23, 0x1, P6 ;  /* 0x0000000b16137c11 */ /* 0x002fe2000b0f0c17 */
[----:B------:R-:W-:Y:S01]  /*25e0*/  STL [R1+0x144], R23 ;  /* 0x0001441701007387 */ /* 0x000fe20000100800 */
[----:B------:R-:W-:Y:S02]  /*25f0*/  ISETP.NE.AND P6, PT, R20, RZ, PT ;  /* 0x000000ff1400720c */ /* 0x000fe40003fc5270 */
[----:B------:R-:W-:Y:S02]  /*2600*/  SEL R12, R12, RZ, P2 ;  /* 0x000000ff0c0c7207 */ /* 0x000fe40001000000 */
[----:B------:R-:W-:-:S05]  /*2610*/  LOP3.LUT P1, RZ, R4, 0x10, RZ, 0xc0, !PT ;  /* 0x0000001004ff7812 */ /* 0x000fca000782c0ff */
[----:B------:R1:W-:Y:S01]  /*2620*/  LDGSTS.E.BYPASS.128 [R47+0xe000], [R18.64], P3 ;  /* 0x0e000000122f7fae */ /* 0x0003e20009901c56 */
[----:B------:R-:W-:-:S04]  /*2630*/  IADD3 R14, P3, R71, R0, RZ ;  /* 0x00000000470e7210 */ /* 0x000fc80007f7e0ff */
[----:B------:R-:W-:Y:S01]  /*2640*/  IADD3.X R15, R73, UR27, RZ, P3, !PT ;  /* 0x0000001b490f7c10 */ /* 0x000fe20009ffe4ff */
[----:B------:R1:W-:Y:S01]  /*2650*/  STL [R1+0x11c], R14 ;  /* 0x00011c0e01007387 */ /* 0x0003e20000100800 */
[----:B------:R-:W-:-:S03]  /*2660*/  LEA R20, P3, R14, UR10, 0x1 ;  /* 0x0000000a0e147c11 */ /* 0x000fc6000f8608ff */
[----:B------:R3:W-:Y:S01]  /*2670*/  STL [R1+0x148], R15 ;  /* 0x0001480f01007387 */ /* 0x0007e20000100800 */
[----:B------:R-:W-:Y:S02]  /*2680*/  LEA.HI.X R21, R14, UR11, R15, 0x1, P3 ;  /* 0x0000000b0e157c11 */ /* 0x000fe400098f0c0f */
[----:B------:R-:W-:Y:S02]  /*2690*/  ISETP.NE.AND P3, PT, R33, RZ, PT ;  /* 0x000000ff2100720c */ /* 0x000fe40003f65270 */
[----:B-1----:R-:W-:-:S04]  /*26a0*/  IADD3 R14, P2, R67, R0, RZ ;  /* 0x00000000430e7210 */ /* 0x002fc80007f5e0ff */
[----:B---3--:R-:W-:Y:S01]  /*26b0*/  IADD3.X R15, R69, UR27, RZ, P2, !PT ;  /* 0x0000001b450f7c10 */ /* 0x008fe200097fe4ff */
[----:B------:R1:W-:Y:S01]  /*26c0*/  STL [R1+0x120], R14 ;  /* 0x0001200e01007387 */ /* 0x0003e20000100800 */
[----:B------:R-:W-:-:S03]  /*26d0*/  ISETP.NE.U32.AND P2, PT, R12, RZ, PT ;  /* 0x000000ff0c00720c */ /* 0x000fc60003f45070 */
[----:B------:R3:W-:Y:S10]  /*26e0*/  STL [R1+0x14c], R15 ;  /* 0x00014c0f01007387 */ /* 0x0007f40000100800 */
[----:B------:R1:W-:Y:S01]  /*26f0*/  LDGSTS.E.BYPASS.128 [R49+0xe000], [R20.64], P2 ;  /* 0x0e00000014317fae */ /* 0x0003e20009101c56 */
[----:B------:R-:W-:-:S04]  /*2700*/  IADD3 R12, P2, R65, UR12, RZ ;  /* 0x0000000c410c7c10 */ /* 0x000fc8000ff5e0ff */
[----:B------:R-:W-:Y:S02]  /*2710*/  IADD3.X R13, R66, UR13, RZ, P2, !PT ;  /* 0x0000000d420d7c10 */ /* 0x000fe400097fe4ff */
[----:B------:R-:W-:-:S04]  /*2720*/  LEA R26, P2, R14, UR10, 0x1 ;  /* 0x0000000a0e1a7c11 */ /* 0x000fc8000f8408ff */
[----:B------:R-:W-:Y:S02]  /*2730*/  LEA.HI.X R27, R14, UR11, R15, 0x1, P2 ;  /* 0x0000000b0e1b7c11 */ /* 0x000fe400090f0c0f */
[----:B-1----:R-:W-:Y:S02]  /*2740*/  SEL R14, RZ, 0x10, !P1 ;  /* 0x00000010ff0e7807 */ /* 0x002fe40004800000 */
[----:B------:R-:W-:-:S04]  /*2750*/  PLOP3.LUT P1, PT, PT, PT, UP1, 0x80, 0x0 ;  /* 0x000000000000781c */ /* 0x000fc80003f2f018 */
[----:B----4-:R-:W-:Y:S02]  /*2760*/  SEL R16, R14, RZ, P1 ;  /* 0x000000ff0e107207 */ /* 0x010fe40000800000 */
[----:B------:R-:W-:-:S04]  /*2770*/  IADD3 R14, P1, R63, UR12, RZ ;  /* 0x0000000c3f0e7c10 */ /* 0x000fc8000ff3e0ff */
[----:B---3--:R-:W-:Y:S02]  /*2780*/  IADD3.X R15, R64, UR13, RZ, P1, !PT ;  /* 0x0000000d400f7c10 */ /* 0x008fe40008ffe4ff */
[----:B------:R-:W-:-:S13]  /*2790*/  ISETP.NE.U32.AND P1, PT, R16, RZ, PT ;  /* 0x000000ff1000720c */ /* 0x000fda0003f25070 */
[----:B------:R1:W-:Y:S01]  /*27a0*/  LDGSTS.E.BYPASS.128 [R51+0xe000], [R26.64], P1 ;  /* 0x0e0000001a337fae */ /* 0x0003e20008901c56 */
[----:B------:R-:W-:-:S03]  /*27b0*/  IADD3 R16, P1, R61, UR12, RZ ;  /* 0x0000000c3d107c10 */ /* 0x000fc6000ff3e0ff */
[----:B------:R-:W0:Y:S01]  /*27c0*/  LDGDEPBAR ;  /* 0x00000000000079af */ /* 0x000e220000000000 */
[----:B------:R-:W-:Y:S02]  /*27d0*/  IADD3.X R17, R62, UR13, RZ, P1, !PT ;  /* 0x0000000d3e117c10 */ /* 0x000fe40008ffe4ff */
[----:B------:R-:W-:-:S04]  /*27e0*/  IADD3 R18, P1, R59, UR12, RZ ;  /* 0x0000000c3b127c10 */ /* 0x000fc8000ff3e0ff */
[----:B------:R-:W-:Y:S02]  /*27f0*/  IADD3.X R19, R60, UR13, RZ, P1, !PT ;  /* 0x0000000d3c137c10 */ /* 0x000fe40008ffe4ff */
[----:B------:R-:W-:Y:S02]  /*2800*/  IADD3 R20, P1, R57, UR12, RZ ;  /* 0x0000000c39147c10 */ /* 0x000fe4000ff3e0ff */
[----:B-1----:R-:W-:Y:S02]  /*2810*/  IADD3 R26, P2, R50, UR12, RZ ;  /* 0x0000000c321a7c10 */ /* 0x002fe4000ff5e0ff */
[----:B------:R-:W-:Y:S02]  /*2820*/  IADD3.X R21, R58, UR13, RZ, P1, !PT ;  /* 0x0000000d3a157c10 */ /* 0x000fe40008ffe4ff */
[----:B------:R-:W-:Y:S02]  /*2830*/  IADD3 R22, P1, R55, UR12, RZ ;  /* 0x0000000c37167c10 */ /* 0x000fe4000ff3e0ff */
[----:B------:R-:W-:-:S02]  /*2840*/  IADD3.X R27, R52, UR13, RZ, P2, !PT ;  /* 0x0000000d341b7c10 */ /* 0x000fc400097fe4ff */
[----:B------:R-:W-:Y:S02]  /*2850*/  IADD3.X R23, R56, UR13, RZ, P1, !PT ;  /* 0x0000000d38177c10 */ /* 0x000fe40008ffe4ff */
[----:B------:R-:W-:Y:S02]  /*2860*/  IADD3 R24, P1, R53, UR12, RZ ;  /* 0x0000000c35187c10 */ /* 0x000fe4000ff3e0ff */
[----:B------:R-:W-:Y:S02]  /*2870*/  ISETP.NE.AND P2, PT, R34, RZ, PT ;  /* 0x000000ff2200720c */ /* 0x000fe40003f45270 */
[----:B------:R-:W-:Y:S02]  /*2880*/  IADD3.X R25, R54, UR13, RZ, P1, !PT ;  /* 0x0000000d36197c10 */ /* 0x000fe40008ffe4ff */
[----:B------:R-:W-:-:S13]  /*2890*/  ISETP.NE.U32.AND P1, PT, R11, RZ, PT ;  /* 0x000000ff0b00720c */ /* 0x000fda0003f25070 */
[----:B------:R1:W-:Y:S01]  /*28a0*/  LDGSTS.E.BYPASS.128 [R2+0xa000], [R12.64], P1 ;  /* 0x0a0000000c027fae */ /* 0x0003e20008901c56 */
[----:B------:R-:W-:Y:S01]  /*28b0*/  ISETP.NE.AND P1, PT, R35, RZ, PT ;  /* 0x000000ff2300720c */ /* 0x000fe20003f25270 */
[----:B--2---:R2:W3:Y:S03]  /*28c0*/  R2UR UR4, R32 ;  /* 0x00000000200473c2 */ /* 0x0044e600000e0000 */
[----:B------:R-:W-:-:S09]  /*28d0*/  P2R R28, PR, RZ, 0x2 ;  /* 0x00000002ff1c7803 */ /* 0x000fd20000000000 */
[----:B------:R2:W-:Y:S01]  /*28e0*/  LDGSTS.E.BYPASS.128 [R3+0xa000], [R14.64], P1 ;  /* 0x0a0000000e037fae */ /* 0x0005e20008901c56 */
[----:B------:R-:W-:-:S03]  /*28f0*/  ISETP.NE.U32.AND P1, PT, R11, RZ, PT ;  /* 0x000000ff0b00720c */ /* 0x000fc60003f25070 */
[----:B------:R2:W-:Y:S04]  /*2900*/  LDGSTS.E.BYPASS.128 [R5+0xa000], [R16.64], P2 ;  /* 0x0a00000010057fae */ /* 0x0005e80009101c56 */
[----:B------:R2:W-:Y:S04]  /*2910*/  LDGSTS.E.BYPASS.128 [R6+0xa000], [R18.64], P3 ;  /* 0x0a00000012067fae */ /* 0x0005e80009901c56 */
        /* <DEDUP_REMOVED lines=9> */
[----:B------:R-:W-:-:S03]  /*29b0*/  ISETP.NE.AND P1, PT, R74, RZ, PT ;  /* 0x000000ff4a00720c */ /* 0x000fc60003f25270 */
[----:B------:R2:W-:Y:S01]  /*29c0*/  LDGSTS.E.BYPASS.128 [R5+0x12000], [R16.64+0x80], P2 ;  /* 0x1200008010057fae */ /* 0x0005e20009101c56 */
[----:B------:R-:W-:-:S03]  /*29d0*/  ISETP.NE.AND P2, PT, R72, RZ, PT ;  /* 0x000000ff4800720c */ /* 0x000fc60003f45270 */
[----:B------:R2:W-:Y:S01]  /*29e0*/  LDGSTS.E.BYPASS.128 [R6+0x12000], [R18.64+0x80], P3 ;  /* 0x1200008012067fae */ /* 0x0005e20009901c56 */
[----:B------:R-:W-:-:S03]  /*29f0*/  ISETP.NE.AND P3, PT, R70, RZ, PT ;  /* 0x000000ff4600720c */ /* 0x000fc60003f65270 */
[----:B------:R2:W-:Y:S01]  /*2a00*/  LDGSTS.E.BYPASS.128 [R7+0x12000], [R20.64+0x80], P4 ;  /* 0x1200008014077fae */ /* 0x0005e2000a101c56 */
[----:B------:R-:W-:-:S03]  /*2a10*/  ISETP.NE.AND P4, PT, R68, RZ, PT ;  /* 0x000000ff4400720c */ /* 0x000fc60003f85270 */
[----:B------:R2:W-:Y:S04]  /*2a20*/  LDGSTS.E.BYPASS.128 [R8+0x12000], [R22.64+0x80], P6 ;  /* 0x1200008016087fae */ /* 0x0005e8000b101c56 */
[----:B------:R2:W-:Y:S01]  /*2a30*/  LDGSTS.E.BYPASS.128 [R9+0x12000], [R24.64+0x80], P5 ;  /* 0x1200008018097fae */ /* 0x0005e2000a901c56 */
[----:B------:R-:W-:-:S03]  /*2a40*/  PLOP3.LUT P5, PT, PT, PT, UP0, 0x80, 0x0 ;  /* 0x000000000000781c */ /* 0x000fc60003faf008 */
[----:B------:R2:W-:Y:S01]  /*2a50*/  LDGSTS.E.BYPASS.128 [R10+0x12000], [R26.64+0x80], P0 ;  /* 0x120000801a0a7fae */ /* 0x0005e20008101c56 */
[----:B------:R-:W-:Y:S02]  /*2a60*/  ISETP.GE.U32.AND P0, PT, R0, 0x80, PT ;  /* 0x000000800000780c */ /* 0x000fe40003f06070 */
[----:B------:R-:W-:Y:S01]  /*2a70*/  SHF.R.U32.HI R0, RZ, 0x5, R107 ;  /* 0x00000005ff007819 */ /* 0x000fe2000001166b */
[----:B------:R-:W0:Y:S01]  /*2a80*/  LDGDEPBAR ;  /* 0x00000000000079af */ /* 0x000e220000000000 */
[----:B------:R-:W-:Y:S02]  /*2a90*/  ISETP.GE.U32.AND.EX P0, PT, R2, RZ, PT, P0 ;  /* 0x000000ff0200720c */ /* 0x000fe40003f06100 */
[----:B------:R-:W-:Y:S01]  /*2aa0*/  LOP3.LUT R2, R107, 0x1f, RZ, 0xc0, !PT ;  /* 0x0000001f6b027812 */ /* 0x000fe200078ec0ff */
[----:B------:R-:W-:-:S04]  /*2ab0*/  DEPBAR.LE SB0, 0x5 ;  /* 0x000081400000791a */ /* 0x000fc80000000000 */
[----:B------:R-:W-:Y:S06]  /*2ac0*/  BAR.SYNC 0x0 ;  /* 0x0000000000007b1d */ /* 0x000fec0000000000 */
[----:B--23--:R-:W-:Y:S05]  /*2ad0*/  @P5 BRA `(.L_x_0) ;  /* 0x0000070000005947 */ /* 0x00cfea0003800000 */
[--C-:B------:R-:W-:Y:S01]  /*2ae0*/  SHF.R.U32.HI R4, RZ, 0x4, R2.reuse ;  /* 0x00000004ff047819 */ /* 0x100fe20000011602 */
[----:B------:R-:W-:Y:S01]  /*2af0*/  CS2R R248, SRZ ;  /* 0x0000000000f87805 */ /* 0x000fe2000001ff00 */
[----:B------:R-:W-:Y:S01]  /*2b00*/  SHF.R.U32.HI R3, RZ, 0x2, R2 ;  /* 0x00000002ff037819 */ /* 0x000fe20000011602 */
[----:B------:R-:W-:Y:S01]  /*2b10*/  IMAD.SHL.U32 R2, R107, 0x2, RZ ;  /* 0x000000026b027824 */ /* 0x000fe200078e00ff */
[----:B------:R-:W-:Y:S01]  /*2b20*/  LOP3.LUT R0, R0, 0x1, RZ, 0xc0, !PT ;  /* 0x0000000100007812 */ /* 0x000fe200078ec0ff */
[----:B------:R1:W-:Y:S01]  /*2b30*/  STL [R1+0x204], R4 ;  /* 0x0002040401007387 */ /* 0x0003e20000100800 */
[----:B------:R-:W-:Y:S01]  /*2b40*/  CS2R R250, SRZ ;  /* 0x0000000000fa7805 */ /* 0x000fe2000001ff00 */
[----:B------:R-:W-:Y:S01]  /*2b50*/  CS2R R244, SRZ ;  /* 0x0000000000f47805 */ /* 0x000fe2000001ff00 */
[----:B------:R-:W-:Y:S01]  /*2b60*/  LOP3.LUT R2, R2, 0x6, RZ, 0xc0, !PT ;  /* 0x0000000602027812 */ /* 0x000fe200078ec0ff */
[----:B------:R-:W-:Y:S01]  /*2b70*/  STL [R1+0xa0], RZ ;  /* 0x0000a0ff01007387 */ /* 0x000fe20000100800 */
[----:B------:R-:W-:Y:S01]  /*2b80*/  CS2R R246, SRZ ;  /* 0x0000000000f67805 */ /* 0x000fe2000001ff00 */
[----:B------:R-:W-:Y:S01]  /*2b90*/  CS2R R92, SRZ ;  /* 0x00000000005c7805 */ /* 0x000fe2000001ff00 */
[----:B------:R-:W-:Y:S01]  /*2ba0*/  CS2R R94, SRZ ;  /* 0x00000000005e7805 */ /* 0x000fe2000001ff00 */
[----:B------:R-:W-:Y:S01]  /*2bb0*/  STL [R1+0xa4], RZ ;  /* 0x0000a4ff01007387 */ /* 0x000fe20000100800 */
[----:B------:R-:W-:Y:S01]  /*2bc0*/  CS2R R96, SRZ ;  /* 0x0000000000607805 */ /* 0x000fe2000001ff00 */
[C---:B-1----:R-:W-:Y:S01]  /*2bd0*/  IMAD R4, R0.reuse, 0x10, R3 ;  /* 0x0000001000047824 */ /* 0x042fe200078e0203 */
[----:B------:R-:W-:Y:S01]  /*2be0*/  CS2R R98, SRZ ;  /* 0x0000000000627805 */ /* 0x000fe2000001ff00 */
[----:B------:R-:W-:Y:S01]  /*2bf0*/  STL [R1+0xa8], RZ ;  /* 0x0000a8ff01007387 */ /* 0x000fe20000100800 */
[----:B------:R-:W-:Y:S01]  /*2c00*/  IMAD.SHL.U32 R3, R0, 0x2, RZ ;  /* 0x0000000200037824 */ /* 0x000fe200078e00ff */
[C---:B------:R-:W-:Y:S01]  /*2c10*/  LOP3.LUT R0, R2.reuse, 0x8, RZ, 0xfc, !PT ;  /* 0x0000000802007812 */ /* 0x040fe200078efcff */
[----:B------:R-:W-:Y:S01]  /*2c20*/  CS2R R24, SRZ ;  /* 0x0000000000187805 */ /* 0x000fe2000001ff00 */
[----:B------:R-:W-:Y:S01]  /*2c30*/  STL [R1+0xac], RZ ;  /* 0x0000acff01007387 */ /* 0x000fe20000100800 */
[----:B------:R-:W-:Y:S01]  /*2c40*/  CS2R R26, SRZ ;  /* 0x00000000001a7805 */ /* 0x000fe2000001ff00 */
[----:B------:R-:W-:Y:S01]  /*2c50*/  CS2R R28, SRZ ;  /* 0x00000000001c7805 */ /* 0x000fe2000001ff00 */
        /* <DEDUP_REMOVED lines=41> */
[----:B------:R-:W-:Y:S04]  /*2ef0*/  STL [R1+0x78], RZ ;  /* 0x000078ff01007387 */ /* 0x000fe80000100800 */
        /* <DEDUP_REMOVED lines=25> */
[----:B------:R-:W-:Y:S04]  /*3090*/  STL [R1], RZ ;  /* 0x000000ff01007387 */ /* 0x000fe80000100800 */
[----:B------:R-:W-:Y:S04]  /*30a0*/  STL [R1+0x4], RZ ;  /* 0x000004ff01007387 */ /* 0x000fe80000100800 */
[----:B------:R-:W-:Y:S04]  /*30b0*/  STL [R1+0x8], RZ ;  /* 0x000008ff01007387 */ /* 0x000fe80000100800 */
[----:B------:R-:W-:Y:S04]  /*30c0*/  STL [R1+0xc], RZ ;  /* 0x00000cff01007387 */ /* 0x000fe80000100800 */
[----:B------:R-:W-:Y:S04]  /*30d0*/  STL [R1+0x128], R2 ;  /* 0x0001280201007387 */ /* 0x000fe80000100800 */
[----:B------:R1:W-:Y:S04]  /*30e0*/  STL [R1+0x200], R4 ;  /* 0x0002000401007387 */ /* 0x0003e80000100800 */
[----:B------:R2:W-:Y:S04]  /*30f0*/  STL [R1+0x208], R3 ;  /* 0x0002080301007387 */ /* 0x0005e80000100800 */
[----:B------:R3:W-:Y:S01]  /*3100*/  STL [R1+0x1f4], R0 ;  /* 0x0001f40001007387 */ /* 0x0007e20000100800 */
[----:B-1----:R-:W-:-:S02]  /*3110*/  LOP3.LUT R4, R2, 0x10, RZ, 0xfc, !PT ;  /* 0x0000001002047812 */ /* 0x002fc400078efcff */
[----:B--2---:R-:W-:-:S03]  /*3120*/  LOP3.LUT R3, R2, 0x18, RZ, 0xfc, !PT ;  /* 0x0000001802037812 */ /* 0x004fc600078efcff */
[----:B------:R1:W-:Y:S01]  /*3130*/  STL [R1+0x1f0], R4 ;  /* 0x0001f00401007387 */ /* 0x0003e20000100800 */
[----:B---3--:R-:W-:-:S03]  /*3140*/  LOP3.LUT R0, R2, 0x20, RZ, 0xfc, !PT ;  /* 0x0000002002007812 */ /* 0x008fc600078efcff */
[----:B------:R2:W-:Y:S04]  /*3150*/  STL [R1+0x1ec], R3 ;  /* 0x0001ec0301007387 */ /* 0x0005e80000100800 */
[----:B------:R3:W-:Y:S01]  /*3160*/  STL [R1+0x1e8], R0 ;  /* 0x0001e80001007387 */ /* 0x0007e20000100800 */
[C---:B-1----:R-:W-:Y:S02]  /*3170*/  LOP3.LUT R4, R2.reuse, 0x28, RZ, 0xfc, !PT ;  /* 0x0000002802047812 */ /* 0x042fe400078efcff */
[----:B--2---:R-:W-:-:S03]  /*3180*/  LOP3.LUT R3, R2, 0x30, RZ, 0xfc, !PT ;  /* 0x0000003002037812 */ /* 0x004fc600078efcff */
[----:B------:R1:W-:Y:S01]  /*3190*/  STL [R1+0x1e4], R4 ;  /* 0x0001e40401007387 */ /* 0x0003e20000100800 */
[----:B---3--:R-:W-:-:S05]  /*31a0*/  LOP3.LUT R0, R2, 0x38, RZ, 0xfc, !PT ;  /* 0x0000003802007812 */ /* 0x008fca00078efcff */
[----:B------:R1:W-:Y:S04]  /*31b0*/  STL [R1+0x1f8], R0 ;  /* 0x0001f80001007387 */ /* 0x0003e80000100800 */
[----:B------:R1:W-:Y:S01]  /*31c0*/  STL [R1+0x1fc], R3 ;  /* 0x0001fc0301007387 */ /* 0x0003e20000100800 */
[----:B------:R-:W-:Y:S05]  /*31d0*/  BRA `(.L_x_1) ;  /* 0x0000a0b000007947 */ /* 0x000fea0003800000 */
.L_x_0:
[----:B------:R-:W-:Y:S01]  /*31e0*/  SHF.R.U32.HI R28, RZ, 0x2, R107 ;  /* 0x00000002ff1c7819 */ /* 0x000fe2000001166b */
[C---:B------:R-:W-:Y:S01]  /*31f0*/  IMAD.SHL.U32 R7, R107.reuse, 0x2, RZ ;  /* 0x000000026b077824 */ /* 0x040fe200078e00ff */
[----:B------:R-:W-:Y:S01]  /*3200*/  LOP3.LUT R3, R107, 0x20, RZ, 0xc0, !PT ;  /* 0x000000206b037812 */ /* 0x000fe200078ec0ff */
[----:B------:R-:W-:Y:S01]  /*3210*/  ULEA UR7, UR4, UR7, 0x4 ;  /* 0x0000000704077291 */ /* 0x000fe2000f8e203f */
[----:B------:R-:W-:Y:S01]  /*3220*/  SGXT.U32 R28, R28, 0x3 ;  /* 0x000000031c1c781a */ /* 0x000fe20000000000 */
[----:B------:R-:W-:Y:S01]  /*3230*/  USHF.R.S32.HI UR25, URZ, 0x1f, UR17 ;  /* 0x0000001f3f197899 */ /* 0x000fe20008011411 */
[----:B------:R-:W-:Y:S01]  /*3240*/  SHF.R.U32.HI R24, RZ, 0x4, R3 ;  /* 0x00000004ff187819 */ /* 0x000fe20000011603 */
[----:B------:R-:W-:Y:S01]  /*3250*/  IMAD.SHL.U32 R6, R3, 0x4, RZ ;  /* 0x0000000403067824 */ /* 0x000fe200078e00ff */
[----:B------:R-:W-:Y:S01]  /*3260*/  LOP3.LUT R111, R7, 0x6, RZ, 0xc0, !PT ;  /* 0x00000006076f7812 */ /* 0x000fe200078ec0ff */
[----:B------:R-:W-:Y:S01]  /*3270*/  USHF.L.U32 UR7, UR7, 0xe, URZ ;  /* 0x0000000e07077899 */ /* 0x000fe2000800063f */
[----:B------:R-:W-:Y:S01]  /*3280*/  LOP3.LUT R5, R28, R24, RZ, 0x3c, !PT ;  /* 0x000000181c057212 */ /* 0x000fe200078e3cff */
[----:B------:R-:W-:Y:S01]  /*3290*/  ULEA.HI UR25, UR25, UR17, URZ, 0x6 ;  /* 0x0000001119197291 */ /* 0x000fe2000f8f303f */
[----:B------:R-:W-:Y:S01]  /*32a0*/  LOP3.LUT R7, R0, 0x1, RZ, 0xc0, !PT ;  /* 0x0000000100077812 */ /* 0x000fe200078ec0ff */
[----:B------:R-:W-:Y:S01]  /*32b0*/  STL [R1+0x128], R111 ;  /* 0x0001286f01007387 */ /* 0x000fe20000100800 */
[--C-:B------:R-:W-:Y:S01]  /*32c0*/  SHF.R.U32.HI R0, RZ, 0x3, R2.reuse ;  /* 0x00000003ff007819 */ /* 0x100fe20000011602 */
[----:B------:R-:W-:Y:S01]  /*32d0*/  IMAD.SHL.U32 R5, R5, 0x8, RZ ;  /* 0x0000000805057824 */ /* 0x000fe200078e00ff */
[----:B------:R-:W-:Y:S01]  /*32e0*/  SHF.R.U32.HI R8, RZ, 0x2, R2 ;  /* 0x00000002ff087819 */ /* 0x000fe20000011602 */
[----:B------:R-:W-:Y:S01]  /*32f0*/  IMAD.SHL.U32 R29, R7, 0x2, RZ ;  /* 0x00000002071d7824 */ /* 0x000fe200078e00ff */
[----:B------:R-:W-:Y:S01]  /*3300*/  LOP3.LUT R3, R107, 0x7, RZ, 0xc0, !PT ;  /* 0x000000076b037812 */ /* 0x000fe200078ec0ff */
[----:B------:R-:W-:Y:S01]  /*3310*/  IMAD R0, R7, 0x4, R0 ;  /* 0x0000000407007824 */ /* 0x000fe200078e0200 */
[----:B------:R-:W-:Y:S01]  /*3320*/  LOP3.LUT R6, R111, R5, R6, 0xfe, !PT ;  /* 0x000000056f067212 */ /* 0x000fe200078efe06 */
[C---:B------:R-:W-:Y:S01]  /*3330*/  IMAD R112, R7.reuse, 0x10, R8 ;  /* 0x0000001007707824 */ /* 0x040fe200078e0208 */
[--C-:B------:R-:W-:Y:S01]  /*3340*/  SHF.R.U32.HI R27, RZ, 0x4, R2.reuse ;  /* 0x00000004ff1b7819 */ /* 0x100fe20000011602 */
[----:B------:R-:W-:Y:S01]  /*3350*/  IMAD R0, R0, 0x9, R3 ;  /* 0x0000000900007824 */ /* 0x000fe200078e0203 */
[--C-:B------:R-:W-:Y:S01]  /*3360*/  SHF.R.U32.HI R5, RZ, 0x3, R2.reuse ;  /* 0x00000003ff057819 */ /* 0x100fe20000011602 */
[----:B------:R-:W-:Y:S01]  /*3370*/  IMAD R2, R7, 0x42, R2 ;  /* 0x0000004207027824 */ /* 0x000fe200078e0202 */
[----:B------:R-:W-:Y:S01]  /*3380*/  IADD3 R7, R27, 0x4, RZ ;  /* 0x000000041b077810 */ /* 0x000fe20007ffe0ff */
[----:B------:R-:W-:Y:S01]  /*3390*/  IMAD.SHL.U32 R30, R3, 0x40, RZ ;  /* 0x00000040031e7824 */ /* 0x000fe200078e00ff */
[----:B------:R-:W-:Y:S01]  /*33a0*/  IADD3 R3, R27, 0x2, RZ ;  /* 0x000000021b037810 */ /* 0x000fe20007ffe0ff */
[----:B------:R-:W-:Y:S01]  /*33b0*/  STL [R1+0x204], R27 ;  /* 0x0002041b01007387 */ /* 0x000fe20000100800 */
[----:B------:R-:W-:Y:S01]  /*33c0*/  SGXT.U32 R5, R5, 0x1 ;  /* 0x000000010505781a */ /* 0x000fe20000000000 */
[----:B------:R-:W-:Y:S01]  /*33d0*/  IMAD.SHL.U32 R110, R2, 0x2, RZ ;  /* 0x00000002026e7824 */ /* 0x000fe200078e00ff */
[--C-:B------:R-:W-:Y:S01]  /*33e0*/  LOP3.LUT R17, R3, 0x7, R107.reuse, 0x78, !PT ;  /* 0x0000000703117812 */ /* 0x100fe200078e786b */
[----:B------:R-:W-:Y:S01]  /*33f0*/  STL [R1+0x200], R112 ;  /* 0x0002007001007387 */ /* 0x000fe20000100800 */
[--C-:B------:R-:W-:Y:S01]  /*3400*/  LOP3.LUT R19, R7, 0x7, R107.reuse, 0x78, !PT ;  /* 0x0000000707137812 */ /* 0x100fe200078e786b */
[----:B------:R-:W-:Y:S01]  /*3410*/  IMAD R10, R5, 0x200, R30 ;  /* 0x00000200050a7824 */ /* 0x000fe200078e021e */
[----:B------:R-:W-:Y:S01]  /*3420*/  IADD3 R7, R24, 0x1, RZ ;  /* 0x0000000118077810 */ /* 0x000fe20007ffe0ff */
[----:B------:R-:W-:Y:S01]  /*3430*/  STL [R1+0x208], R29 ;  /* 0x0002081d01007387 */ /* 0x000fe20000100800 */
[----:B------:R-:W-:Y:S01]  /*3440*/  LOP3.LUT R3, R29, R5, RZ, 0xfc, !PT ;  /* 0x000000051d037212 */ /* 0x000fe200078efcff */
[----:B------:R-:W-:Y:S01]  /*3450*/  IMAD R13, R17, 0x8, R10 ;  /* 0x00000008110d7824 */ /* 0x000fe200078e020a */
[--C-:B------:R-:W-:Y:S01]  /*3460*/  LOP3.LUT R15, R27, 0x7, R107.reuse, 0x78, !PT ;  /* 0x000000071b0f7812 */ /* 0x100fe200078e786b */
[----:B------:R-:W-:Y:S01]  /*3470*/  IMAD.SHL.U32 R12, R7, 0x40, RZ ;  /* 0x00000040070c7824 */ /* 0x000fe200078e00ff */
[----:B------:R-:W-:Y:S01]  /*3480*/  IADD3 R8, R27, 0x6, RZ ;  /* 0x000000061b087810 */ /* 0x000fe20007ffe0ff */
[----:B------:R-:W-:Y:S01]  /*3490*/  IMAD R16, R3, 0x200, R30 ;  /* 0x0000020003107824 */ /* 0x000fe200078e021e */
[-C--:B------:R-:W-:Y:S01]  /*34a0*/  LOP3.LUT R7, R7, R28.reuse, RZ, 0x3c, !PT ;  /* 0x0000001c07077212 */ /* 0x080fe200078e3cff */
[C---:B------:R-:W-:Y:S01]  /*34b0*/  IMAD R14, R15.reuse, 0x8, R10 ;  /* 0x000000080f0e7824 */ /* 0x040fe200078e020a */
[--C-:B------:R-:W-:Y:S01]  /*34c0*/  LOP3.LUT R21, R8, 0x7, R107.reuse, 0x78, !PT ;  /* 0x0000000708157812 */ /* 0x100fe200078e786b */
[--C-:B------:R-:W-:Y:S01]  /*34d0*/  IMAD R15, R15, 0x8, R16.reuse ;  /* 0x000000080f0f7824 */ /* 0x100fe200078e0210 */
[C---:B------:R-:W-:Y:S01]  /*34e0*/  IADD3 R8, R24.reuse, 0x4, RZ ;  /* 0x0000000418087810 */ /* 0x040fe20007ffe0ff */
[----:B------:R-:W-:Y:S01]  /*34f0*/  IMAD.SHL.U32 R7, R7, 0x8, RZ ;  /* 0x0000000807077824 */ /* 0x000fe200078e00ff */
[----:B------:R-:W-:Y:S01]  /*3500*/  IADD3 R9, R24, 0x5, RZ ;  /* 0x0000000518097810 */ /* 0x000fe20007ffe0ff */
[--C-:B------:R-:W-:Y:S01]  /*3510*/  IMAD R18, R17, 0x8, R16.reuse ;  /* 0x0000000811127824 */ /* 0x100fe200078e0210 */
[----:B------:R1:W-:Y:S01]  /*3520*/  STL [R1+0x1e0], R15 ;  /* 0x0001e00f01007387 */ /* 0x0003e20000100800 */
[----:B------:R-:W-:Y:S01]  /*3530*/  IMAD R17, R19, 0x8, R16 ;  /* 0x0000000813117824 */ /* 0x000fe200078e0210 */
[----:B------:R-:W-:Y:S01]  /*3540*/  LOP3.LUT R12, R111, R7, R12, 0xfe, !PT ;  /* 0x000000076f0c7212 */ /* 0x000fe200078efe0c */
[--C-:B------:R-:W-:Y:S01]  /*3550*/  IMAD R11, R19, 0x8, R10.reuse ;  /* 0x00000008130b7824 */ /* 0x100fe200078e020a */
[CC--:B------:R-:W-:Y:S01]  /*3560*/  LOP3.LUT R7, R9.reuse, R28.reuse, RZ, 0x3c, !PT ;  /* 0x0000001c09077212 */ /* 0x0c0fe200078e3cff */
[----:B------:R2:W-:Y:S01]  /*3570*/  STL [R1+0x1dc], R18 ;  /* 0x0001dc1201007387 */ /* 0x0005e20000100800 */
[----:B------:R-:W-:Y:S01]  /*3580*/  IMAD.SHL.U32 R9, R9, 0x40, RZ ;  /* 0x0000004009097824 */ /* 0x000fe200078e00ff */
[----:B------:R-:W-:Y:S01]  /*3590*/  LOP3.LUT R3, R3, 0x7, R107, 0x78, !PT ;  /* 0x0000000703037812 */ /* 0x000fe200078e786b */
[C---:B------:R-:W-:Y:S01]  /*35a0*/  IMAD R10, R21.reuse, 0x8, R10 ;  /* 0x00000008150a7824 */ /* 0x040fe200078e020a */
[----:B------:R3:W-:Y:S01]  /*35b0*/  STL [R1+0x1d8], R17 ;  /* 0x0001d81101007387 */ /* 0x0007e20000100800 */
[----:B-1----:R-:W-:Y:S01]  /*35c0*/  IMAD R15, R21, 0x8, R16 ;  /* 0x00000008150f7824 */ /* 0x002fe200078e0210 */
[----:B------:R-:W-:Y:S01]  /*35d0*/  LOP3.LUT R16, R8, R28, RZ, 0x3c, !PT ;  /* 0x0000001c08107212 */ /* 0x000fe200078e3cff */
[----:B------:R-:W-:Y:S01]  /*35e0*/  IMAD R30, R27, 0x200, R30 ;  /* 0x000002001b1e7824 */ /* 0x000fe200078e021e */
[----:B------:R-:W-:Y:S01]  /*35f0*/  IADD3 R108, R24, 0x35, RZ ;  /* 0x00000035186c7810 */ /* 0x000fe20007ffe0ff */
[----:B------:R-:W-:Y:S01]  /*3600*/  IMAD R2, R112, 0x48, R111 ;  /* 0x0000004870027824 */ /* 0x000fe200078e026f */
[----:B------:R1:W-:Y:S01]  /*3610*/  STL [R1+0x1d4], R15 ;  /* 0x0001d40f01007387 */ /* 0x0003e20000100800 */
[----:B------:R-:W-:Y:S01]  /*3620*/  IMAD.SHL.U32 R16, R16, 0x8, RZ ;  /* 0x0000000810107824 */ /* 0x000fe200078e00ff */
[----:B------:R-:W-:Y:S01]  /*3630*/  LOP3.LUT R114, R111, 0x10, RZ, 0xfc, !PT ;  /* 0x000000106f727812 */ /* 0x000fe200078efcff */
[----:B--2---:R-:W-:Y:S01]  /*3640*/  IMAD.SHL.U32 R18, R7, 0x8, RZ ;  /* 0x0000000807127824 */ /* 0x004fe200078e00ff */
[----:B------:R-:W-:Y:S01]  /*3650*/  IADD3 R7, R24, 0x9, RZ ;  /* 0x0000000918077810 */ /* 0x000fe20007ffe0ff */
[----:B------:R-:W-:Y:S01]  /*3660*/  IMAD.SHL.U32 R6, R6, 0x2, RZ ;  /* 0x0000000206067824 */ /* 0x000fe200078e00ff */
[----:B------:R-:W-:Y:S01]  /*3670*/  LOP3.LUT R113, R111, 0x18, RZ, 0xfc, !PT ;  /* 0x000000186f717812 */ /* 0x000fe200078efcff */
[----:B------:R-:W-:Y:S01]  /*3680*/  IMAD.SHL.U32 R252, R0, 0x8, RZ ;  /* 0x0000000800fc7824 */ /* 0x000fe200078e00ff */
[----:B------:R-:W-:Y:S01]  /*3690*/  LEA R14, R14, 0x14000, 0x1 ;  /* 0x000140000e0e7811 */ /* 0x000fe200078e08ff */
[----:B---3--:R-:W-:Y:S01]  /*36a0*/  IMAD.SHL.U32 R17, R7, 0x40, RZ ;  /* 0x0000004007117824 */ /* 0x008fe200078e00ff */
[----:B------:R-:W-:Y:S01]  /*36b0*/  LEA R13, R13, 0x14000, 0x1 ;  /* 0x000140000d0d7811 */ /* 0x000fe200078e08ff */
[----:B-1----:R-:W-:Y:S01]  /*36c0*/  IMAD.SHL.U32 R15, R8, 0x40, RZ ;  /* 0x00000040080f7824 */ /* 0x002fe200078e00ff */
[----:B------:R-:W-:Y:S01]  /*36d0*/  IADD3 R8, R24, 0xc, RZ ;  /* 0x0000000c18087810 */ /* 0x000fe20007ffe0ff */
[----:B------:R-:W-:Y:S01]  /*36e0*/  ULDC.64 UR20, c[0x0][0x180] ;  /* 0x0000600000147ab9 */ /* 0x000fe20000000a00 */
[----:B------:R-:W-:Y:S01]  /*36f0*/  LEA R11, R11, 0x14000, 0x1 ;  /* 0x000140000b0b7811 */ /* 0x000fe200078e08ff */
[----:B------:R-:W-:Y:S01]  /*3700*/  CS2R R72, SRZ ;  /* 0x0000000000487805 */ /* 0x000fe2000001ff00 */
[C---:B------:R-:W-:Y:S01]  /*3710*/  LOP3.LUT R15, R111.reuse, R16, R15, 0xfe, !PT ;  /* 0x000000106f0f7212 */ /* 0x040fe200078efe0f */
[----:B------:R-:W-:Y:S01]  /*3720*/  IMAD.SHL.U32 R20, R8, 0x40, RZ ;  /* 0x0000004008147824 */ /* 0x000fe200078e00ff */
[----:B------:R-:W-:Y:S01]  /*3730*/  LOP3.LUT R16, R111, R18, R9, 0xfe, !PT ;  /* 0x000000126f107212 */ /* 0x000fe200078efe09 */
[----:B------:R-:W-:Y:S01]  /*3740*/  CS2R R74, SRZ ;  /* 0x00000000004a7805 */ /* 0x000fe2000001ff00 */
[----:B------:R-:W-:Y:S01]  /*3750*/  LOP3.LUT R18, R7, R28, RZ, 0x3c, !PT ;  /* 0x0000001c07127212 */ /* 0x000fe200078e3cff */
[----:B------:R-:W-:Y:S01]  /*3760*/  CS2R R76, SRZ ;  /* 0x00000000004c7805 */ /* 0x000fe2000001ff00 */
[----:B------:R-:W-:Y:S01]  /*3770*/  IADD3 R9, R24, 0x11, RZ ;  /* 0x0000001118097810 */ /* 0x000fe20007ffe0ff */
[----:B------:R-:W-:Y:S01]  /*3780*/  CS2R R78, SRZ ;  /* 0x00000000004e7805 */ /* 0x000fe2000001ff00 */
[----:B------:R-:W-:Y:S01]  /*3790*/  LOP3.LUT R19, R28, 0x6, R8, 0x78, !PT ;  /* 0x000000061c137812 */ /* 0x000fe200078e7808 */
[----:B------:R-:W-:Y:S01]  /*37a0*/  IMAD.SHL.U32 R18, R18, 0x8, RZ ;  /* 0x0000000812127824 */ /* 0x000fe200078e00ff */
[----:B------:R-:W-:Y:S01]  /*37b0*/  IADD3 R7, R24, 0x14, RZ ;  /* 0x0000001418077810 */ /* 0x000fe20007ffe0ff */
[----:B------:R-:W-:Y:S01]  /*37c0*/  IMAD.SHL.U32 R101, R9, 0x40, RZ ;  /* 0x0000004009657824 */ /* 0x000fe200078e00ff */
[C---:B------:R-:W-:Y:S01]  /*37d0*/  LOP3.LUT R8, R28.reuse, 0x3, R9, 0x78, !PT ;  /* 0x000000031c087812 */ /* 0x040fe200078e7809 */
[----:B------:R-:W-:Y:S01]  /*37e0*/  IMAD.SHL.U32 R19, R19, 0x8, RZ ;  /* 0x0000000813137824 */ /* 0x000fe200078e00ff */
[----:B------:R-:W-:Y:S01]  /*37f0*/  LOP3.LUT R17, R111, R18, R17, 0xfe, !PT ;  /* 0x000000126f117212 */ /* 0x000fe200078efe11 */
[----:B------:R-:W-:Y:S01]  /*3800*/  IMAD.SHL.U32 R21, R7, 0x40, RZ ;  /* 0x0000004007157824 */ /* 0x000fe200078e00ff */
[----:B------:R-:W-:Y:S01]  /*3810*/  LOP3.LUT R18, R28, 0x6, R7, 0x78, !PT ;  /* 0x000000061c127812 */ /* 0x000fe200078e7807 */
[----:B------:R-:W-:Y:S01]  /*3820*/  IMAD.SHL.U32 R8, R8, 0x8, RZ ;  /* 0x0000000808087824 */ /* 0x000fe200078e00ff */
[C---:B------:R-:W-:Y:S01]  /*3830*/  IADD3 R7, R24.reuse, 0x19, RZ ;  /* 0x0000001918077810 */ /* 0x040fe20007ffe0ff */
[----:B------:R-:W-:Y:S01]  /*3840*/  CS2R R80, SRZ ;  /* 0x0000000000507805 */ /* 0x000fe2000001ff00 */
[----:B------:R-:W-:Y:S01]  /*3850*/  IADD3 R9, R24, 0x21, RZ ;  /* 0x0000002118097810 */ /* 0x000fe20007ffe0ff */
[----:B------:R-:W-:Y:S01]  /*3860*/  IMAD.SHL.U32 R18, R18, 0x8, RZ ;  /* 0x0000000812127824 */ /* 0x000fe200078e00ff */
[----:B------:R-:W-:Y:S01]  /*3870*/  LOP3.LUT R101, R111, R8, R101, 0xfe, !PT ;  /* 0x000000086f657212 */ /* 0x000fe200078efe65 */
[----:B------:R-:W-:Y:S01]  /*3880*/  IMAD.SHL.U32 R102, R7, 0x40, RZ ;  /* 0x0000004007667824 */ /* 0x000fe200078e00ff */
[----:B------:R-:W-:Y:S01]  /*3890*/  IADD3 R8, R24, 0x1c, RZ ;  /* 0x0000001c18087810 */ /* 0x000fe20007ffe0ff */
[----:B------:R-:W-:Y:S01]  /*38a0*/  IMAD.SHL.U32 R103, R9, 0x40, RZ ;  /* 0x0000004009677824 */ /* 0x000fe200078e00ff */
[----:B------:R-:W-:Y:S01]  /*38b0*/  LOP3.LUT R21, R111, R18, R21, 0xfe, !PT ;  /* 0x000000126f157212 */ /* 0x000fe200078efe15 */
[----:B------:R-:W-:Y:S01]  /*38c0*/  CS2R R82, SRZ ;  /* 0x0000000000527805 */ /* 0x000fe2000001ff00 */
[----:B------:R-:W-:Y:S01]  /*38d0*/  LOP3.LUT R18, R28, 0x3, R7, 0x78, !PT ;  /* 0x000000031c127812 */ /* 0x000fe200078e7807 */
[----:B------:R-:W-:Y:S01]  /*38e0*/  IMAD.SHL.U32 R22, R8, 0x40, RZ ;  /* 0x0000004008167824 */ /* 0x000fe200078e00ff */
[----:B------:R-:W-:Y:S01]  /*38f0*/  LOP3.LUT R23, R28, 0x6, R8, 0x78, !PT ;  /* 0x000000061c177812 */ /* 0x000fe200078e7808 */
[----:B------:R-:W-:Y:S01]  /*3900*/  CS2R R84, SRZ ;  /* 0x0000000000547805 */ /* 0x000fe2000001ff00 */
[----:B------:R-:W-:Y:S01]  /*3910*/  IADD3 R7, R24, 0x24, RZ ;  /* 0x0000002418077810 */ /* 0x000fe20007ffe0ff */
[----:B------:R-:W-:Y:S01]  /*3920*/  CS2R R86, SRZ ;  /* 0x0000000000567805 */ /* 0x000fe2000001ff00 */
[----:B------:R-:W-:Y:S01]  /*3930*/  LOP3.LUT R8, R28, 0x3, R9, 0x78, !PT ;  /* 0x000000031c087812 */ /* 0x000fe200078e7809 */
[----:B------:R-:W-:Y:S01]  /*3940*/  IMAD.SHL.U32 R23, R23, 0x8, RZ ;  /* 0x0000000817177824 */ /* 0x000fe200078e00ff */
[----:B------:R-:W-:Y:S01]  /*3950*/  LOP3.LUT R20, R111, R19, R20, 0xfe, !PT ;  /* 0x000000136f147212 */ /* 0x000fe200078efe14 */
[----:B------:R-:W-:Y:S01]  /*3960*/  IMAD.SHL.U32 R19, R18, 0x8, RZ ;  /* 0x0000000812137824 */ /* 0x000fe200078e00ff */
[----:B------:R-:W-:Y:S01]  /*3970*/  LOP3.LUT R18, R7, R28, RZ, 0x3c, !PT ;  /* 0x0000001c07127212 */ /* 0x000fe200078e3cff */
[----:B------:R-:W-:Y:S01]  /*3980*/  IMAD.SHL.U32 R8, R8, 0x8, RZ ;  /* 0x0000000808087824 */ /* 0x000fe200078e00ff */
[----:B------:R-:W-:Y:S01]  /*3990*/  LOP3.LUT R22, R111, R23, R22, 0xfe, !PT ;  /* 0x000000176f167212 */ /* 0x000fe200078efe16 */
[----:B------:R-:W-:Y:S01]  /*39a0*/  IMAD.SHL.U32 R23, R7, 0x40, RZ ;  /* 0x0000004007177824 */ /* 0x000fe200078e00ff */
[----:B------:R-:W-:Y:S01]  /*39b0*/  IADD3 R7, R24, 0x29, RZ ;  /* 0x0000002918077810 */ /* 0x000fe20007ffe0ff */
[----:B------:R-:W-:Y:S01]  /*39c0*/  IMAD.SHL.U32 R18, R18, 0x8, RZ ;  /* 0x0000000812127824 */ /* 0x000fe200078e00ff */
[----:B------:R-:W-:Y:S01]  /*39d0*/  LOP3.LUT R103, R111, R8, R103, 0xfe, !PT ;  /* 0x000000086f677212 */ /* 0x000fe200078efe67 */
[----:B------:R-:W-:Y:S01]  /*39e0*/  CS2R R88, SRZ ;  /* 0x0000000000587805 */ /* 0x000fe2000001ff00 */
[----:B------:R-:W-:Y:S01]  /*39f0*/  IADD3 R8, R24, 0x2c, RZ ;  /* 0x0000002c18087810 */ /* 0x000fe20007ffe0ff */
[----:B------:R-:W-:Y:S01]  /*3a00*/  IMAD.SHL.U32 R104, R7, 0x40, RZ ;  /* 0x0000004007687824 */ /* 0x000fe200078e00ff */
[C---:B------:R-:W-:Y:S01]  /*3a10*/  LOP3.LUT R23, R111.reuse, R18, R23, 0xfe, !PT ;  /* 0x000000126f177212 */ /* 0x040fe200078efe17 */
[----:B------:R-:W-:Y:S01]  /*3a20*/  CS2R R90, SRZ ;  /* 0x00000000005a7805 */ /* 0x000fe2000001ff00 */
[C---:B------:R-:W-:Y:S01]  /*3a30*/  LOP3.LUT R18, R28.reuse, 0x3, R7, 0x78, !PT ;  /* 0x000000031c127812 */ /* 0x040fe200078e7807 */
[----:B------:R-:W-:Y:S01]  /*3a40*/  CS2R R248, SRZ ;  /* 0x0000000000f87805 */ /* 0x000fe2000001ff00 */
[----:B------:R-:W-:Y:S01]  /*3a50*/  LOP3.LUT R25, R28, 0x6, R8, 0x78, !PT ;  /* 0x000000061c197812 */ /* 0x000fe200078e7808 */
[----:B------:R-:W-:Y:S01]  /*3a60*/  CS2R R250, SRZ ;  /* 0x0000000000fa7805 */ /* 0x000fe2000001ff00 */
[----:B------:R-:W-:Y:S01]  /*3a70*/  LOP3.LUT R102, R111, R19, R102, 0xfe, !PT ;  /* 0x000000136f667212 */ /* 0x000fe200078efe66 */
[----:B------:R-:W-:Y:S01]  /*3a80*/  IMAD.SHL.U32 R19, R18, 0x8, RZ ;  /* 0x0000000812137824 */ /* 0x000fe200078e00ff */
[----:B------:R-:W-:Y:S01]  /*3a90*/  IADD3 R9, R24, 0x31, RZ ;  /* 0x0000003118097810 */ /* 0x000fe20007ffe0ff */
[----:B------:R-:W-:Y:S01]  /*3aa0*/  IMAD.SHL.U32 R18, R8, 0x40, RZ ;  /* 0x0000004008127824 */ /* 0x000fe200078e00ff */
[----:B------:R-:W-:Y:S01]  /*3ab0*/  IADD3 R7, R24, 0x34, RZ ;  /* 0x0000003418077810 */ /* 0x000fe20007ffe0ff */
[----:B------:R-:W-:Y:S01]  /*3ac0*/  IMAD.SHL.U32 R25, R25, 0x8, RZ ;  /* 0x0000000819197824 */ /* 0x000fe200078e00ff */
[----:B------:R-:W-:Y:S01]  /*3ad0*/  LOP3.LUT R8, R28, 0x3, R9, 0x78, !PT ;  /* 0x000000031c087812 */ /* 0x000fe200078e7809 */
[----:B------:R-:W-:Y:S01]  /*3ae0*/  IMAD.SHL.U32 R100, R9, 0x40, RZ ;  /* 0x0000004009647824 */ /* 0x000fe200078e00ff */
[----:B------:R-:W-:Y:S01]  /*3af0*/  LOP3.LUT R104, R111, R19, R104, 0xfe, !PT ;  /* 0x000000136f687212 */ /* 0x000fe200078efe68 */
[----:B------:R-:W-:Y:S01]  /*3b00*/  IMAD.SHL.U32 R19, R7, 0x40, RZ ;  /* 0x0000004007137824 */ /* 0x000fe200078e00ff */
[----:B------:R-:W-:Y:S01]  /*3b10*/  LOP3.LUT R18, R111, R25, R18, 0xfe, !PT ;  /* 0x000000196f127212 */ /* 0x000fe200078efe12 */
[----:B------:R-:W-:Y:S01]  /*3b20*/  IMAD.SHL.U32 R9, R8, 0x8, RZ ;  /* 0x0000000808097824 */ /* 0x000fe200078e00ff */
[----:B------:R-:W-:Y:S01]  /*3b30*/  LOP3.LUT R25, R28, 0x6, R7, 0x78, !PT ;  /* 0x000000061c197812 */ /* 0x000fe200078e7807 */
[----:B------:R-:W-:Y:S01]  /*3b40*/  CS2R R244, SRZ ;  /* 0x0000000000f47805 */ /* 0x000fe2000001ff00 */
[C---:B------:R-:W-:Y:S01]  /*3b50*/  IADD3 R7, R24.reuse, 0x39, RZ ;  /* 0x0000003918077810 */ /* 0x040fe20007ffe0ff */
[----:B------:R-:W-:Y:S01]  /*3b60*/  CS2R R246, SRZ ;  /* 0x0000000000f67805 */ /* 0x000fe2000001ff00 */
[----:B------:R-:W-:Y:S01]  /*3b70*/  IADD3 R8, R24, 0x3c, RZ ;  /* 0x0000003c18087810 */ /* 0x000fe20007ffe0ff */
[----:B------:R-:W-:Y:S01]  /*3b80*/  IMAD.SHL.U32 R26, R25, 0x8, RZ ;  /* 0x00000008191a7824 */ /* 0x000fe200078e00ff */
[----:B------:R-:W-:Y:S01]  /*3b90*/  LOP3.LUT R100, R111, R9, R100, 0xfe, !PT ;  /* 0x000000096f647212 */ /* 0x000fe200078efe64 */
[----:B------:R-:W-:Y:S01]  /*3ba0*/  IMAD.SHL.U32 R105, R7, 0x40, RZ ;  /* 0x0000004007697824 */ /* 0x000fe200078e00ff */
[----:B------:R-:W-:Y:S01]  /*3bb0*/  LOP3.LUT R9, R28, 0x3, R7, 0x78, !PT ;  /* 0x000000031c097812 */ /* 0x000fe200078e7807 */
[----:B------:R-:W-:Y:S01]  /*3bc0*/  IMAD.SHL.U32 R106, R8, 0x40, RZ ;  /* 0x00000040086a7824 */ /* 0x000fe200078e00ff */
[----:B------:R-:W-:Y:S01]  /*3bd0*/  LOP3.LUT R19, R111, R26, R19, 0xfe, !PT ;  /* 0x0000001a6f137212 */ /* 0x000fe200078efe13 */
[----:B------:R-:W-:Y:S01]  /*3be0*/  CS2R R92, SRZ ;  /* 0x00000000005c7805 */ /* 0x000fe2000001ff00 */
[----:B------:R-:W-:Y:S01]  /*3bf0*/  SHF.R.U32.HI R26, RZ, 0x2, R107 ;  /* 0x00000002ff1a7819 */ /* 0x000fe2000001166b */
[----:B------:R-:W-:Y:S01]  /*3c00*/  CS2R R94, SRZ ;  /* 0x00000000005e7805 */ /* 0x000fe2000001ff00 */
[----:B------:R-:W-:Y:S01]  /*3c10*/  LOP3.LUT R25, R28, 0x6, R8, 0x78, !PT ;  /* 0x000000061c197812 */ /* 0x000fe200078e7808 */
[----:B------:R-:W-:Y:S01]  /*3c20*/  IMAD.SHL.U32 R28, R9, 0x8, RZ ;  /* 0x00000008091c7824 */ /* 0x000fe200078e00ff */
[----:B------:R-:W-:Y:S01]  /*3c30*/  IADD3 R7, R24, 0xd, RZ ;  /* 0x0000000d18077810 */ /* 0x000fe20007ffe0ff */
[----:B------:R-:W-:Y:S01]  /*3c40*/  IMAD.SHL.U32 R9, R3, 0x8, RZ ;  /* 0x0000000803097824 */ /* 0x000fe200078e00ff */
[----:B------:R-:W-:Y:S01]  /*3c50*/  LOP3.LUT R8, R29, 0x4, R5, 0xfe, !PT ;  /* 0x000000041d087812 */ /* 0x000fe200078efe05 */
[----:B------:R-:W-:Y:S01]  /*3c60*/  IMAD.SHL.U32 R25, R25, 0x8, RZ ;  /* 0x0000000819197824 */ /* 0x000fe200078e00ff */
[----:B------:R-:W-:Y:S01]  /*3c70*/  LOP3.LUT R5, R7, R26, RZ, 0x3c, !PT ;  /* 0x0000001a07057212 */ /* 0x000fe200078e3cff */
[----:B------:R-:W-:Y:S01]  /*3c80*/  CS2R R96, SRZ ;  /* 0x0000000000607805 */ /* 0x000fe2000001ff00 */
[----:B------:R-:W-:Y:S01]  /*3c90*/  LOP3.LUT R8, R8, 0x7, R107, 0x78, !PT ;  /* 0x0000000708087812 */ /* 0x000fe200078e786b */
[----:B------:R-:W-:Y:S01]  /*3ca0*/  CS2R R98, SRZ ;  /* 0x0000000000627805 */ /* 0x000fe2000001ff00 */
[----:B------:R-:W-:Y:S01]  /*3cb0*/  LOP3.LUT R106, R111, R25, R106, 0xfe, !PT ;  /* 0x000000196f6a7212 */ /* 0x000fe200078efe6a */
[----:B------:R-:W-:Y:S01]  /*3cc0*/  IMAD.SHL.U32 R5, R5, 0x8, RZ ;  /* 0x0000000805057824 */ /* 0x000fe200078e00ff */
[----:B------:R-:W-:Y:S01]  /*3cd0*/  LOP3.LUT R105, R111, R28, R105, 0xfe, !PT ;  /* 0x0000001c6f697212 */ /* 0x000fe200078efe69 */
[----:B------:R-:W-:Y:S01]  /*3ce0*/  IMAD.SHL.U32 R25, R8, 0x8, RZ ;  /* 0x0000000808197824 */ /* 0x000fe200078e00ff */
[----:B------:R-:W-:Y:S01]  /*3cf0*/  IADD3 R3, R24, 0x15, RZ ;  /* 0x0000001518037810 */ /* 0x000fe20007ffe0ff */
[----:B------:R-:W-:Y:S01]  /*3d00*/  CS2R R32, SRZ ;  /* 0x0000000000207805 */ /* 0x000fe2000001ff00 */
[----:B------:R-:W-:Y:S01]  /*3d10*/  LOP3.LUT R28, R5, 0x38, RZ, 0xc0, !PT ;  /* 0x00000038051c7812 */ /* 0x000fe200078ec0ff */
[----:B------:R-:W-:Y:S01]  /*3d20*/  CS2R R34, SRZ ;  /* 0x0000000000227805 */ /* 0x000fe2000001ff00 */
[-C--:B------:R-:W-:Y:S01]  /*3d30*/  LOP3.LUT R5, R9, R30.reuse, RZ, 0xfc, !PT ;  /* 0x0000001e09057212 */ /* 0x080fe200078efcff */
[----:B------:R-:W-:Y:S01]  /*3d40*/  CS2R R36, SRZ ;  /* 0x0000000000247805 */ /* 0x000fe2000001ff00 */
[----:B------:R-:W-:Y:S01]  /*3d50*/  LOP3.LUT R9, R25, R30, RZ, 0xfc, !PT ;  /* 0x0000001e19097212 */ /* 0x000fe200078efcff */
[----:B------:R-:W-:Y:S01]  /*3d60*/  CS2R R38, SRZ ;  /* 0x0000000000267805 */ /* 0x000fe2000001ff00 */
[----:B------:R-:W-:Y:S01]  /*3d70*/  LEA R10, R10, 0x14000, 0x1 ;  /* 0x000140000a0a7811 */ /* 0x000fe200078e08ff */
[----:B------:R1:W-:Y:S01]  /*3d80*/  STL [R1+0x1d0], R5 ;  /* 0x0001d00501007387 */ /* 0x0003e20000100800 */
[----:B------:R-:W-:Y:S01]  /*3d90*/  LEA R12, R12, 0x14000, 0x1 ;  /* 0x000140000c0c7811 */ /* 0x000fe200078e08ff */
[----:B------:R-:W-:Y:S01]  /*3da0*/  CS2R R40, SRZ ;  /* 0x0000000000287805 */ /* 0x000fe2000001ff00 */
[C---:B------:R-:W-:Y:S01]  /*3db0*/  IADD3 R8, R24.reuse, 0x1d, RZ ;  /* 0x0000001d18087810 */ /* 0x040fe20007ffe0ff */
[----:B------:R2:W-:Y:S01]  /*3dc0*/  STL [R1+0x1cc], R9 ;  /* 0x0001cc0901007387 */ /* 0x0005e20000100800 */
[----:B------:R-:W-:Y:S01]  /*3dd0*/  IADD3 R107, R24, 0x2d, RZ ;  /* 0x0000002d186b7810 */ /* 0x000fe20007ffe0ff */
[----:B------:R-:W-:Y:S01]  /*3de0*/  CS2R R42, SRZ ;  /* 0x00000000002a7805 */ /* 0x000fe2000001ff00 */
[-C--:B------:R-:W-:Y:S01]  /*3df0*/  LOP3.LUT R25, R8, R26.reuse, RZ, 0x3c, !PT ;  /* 0x0000001a08197212 */ /* 0x080fe200078e3cff */
[----:B------:R-:W-:Y:S01]  /*3e00*/  STL [R1+0xa0], RZ ;  /* 0x0000a0ff01007387 */ /* 0x000fe20000100800 */
[-C--:B------:R-:W-:Y:S01]  /*3e10*/  LOP3.LUT R29, R107, R26.reuse, RZ, 0x3c, !PT ;  /* 0x0000001a6b1d7212 */ /* 0x080fe200078e3cff */
[----:B-1----:R-:W-:Y:S01]  /*3e20*/  IMAD R5, R7, 0x40, R28 ;  /* 0x0000004007057824 */ /* 0x002fe200078e021c */
[-C--:B------:R-:W-:Y:S01]  /*3e30*/  LOP3.LUT R7, R3, R26.reuse, RZ, 0x3c, !PT ;  /* 0x0000001a03077212 */ /* 0x080fe200078e3cff */
[----:B------:R-:W-:Y:S01]  /*3e40*/  STL [R1+0xa4], RZ ;  /* 0x0000a4ff01007387 */ /* 0x000fe20000100800 */
[----:B------:R-:W-:Y:S01]  /*3e50*/  IMAD.SHL.U32 R25, R25, 0x8, RZ ;  /* 0x0000000819197824 */ /* 0x000fe200078e00ff */
[C---:B--2---:R-:W-:Y:S01]  /*3e60*/  IADD3 R9, R24.reuse, 0x25, RZ ;  /* 0x0000002518097810 */ /* 0x044fe20007ffe0ff */
[----:B------:R-:W-:Y:S01]  /*3e70*/  IMAD.SHL.U32 R29, R29, 0x8, RZ ;  /* 0x000000081d1d7824 */ /* 0x000fe200078e00ff */
[----:B------:R-:W-:Y:S01]  /*3e80*/  STL [R1+0xa8], RZ ;  /* 0x0000a8ff01007387 */ /* 0x000fe20000100800 */
[----:B------:R-:W-:Y:S01]  /*3e90*/  IMAD.SHL.U32 R7, R7, 0x8, RZ ;  /* 0x0000000807077824 */ /* 0x000fe200078e00ff */
[-C--:B------:R-:W-:Y:S01]  /*3ea0*/  LOP3.LUT R27, R9, R26.reuse, RZ, 0x3c, !PT ;  /* 0x0000001a091b7212 */ /* 0x080fe200078e3cff */
[----:B------:R-:W-:Y:S01]  /*3eb0*/  IMAD.IADD R5, R5, 0x1, R111 ;  /* 0x0000000105057824 */ /* 0x000fe200078e026f */
[----:B------:R-:W-:Y:S01]  /*3ec0*/  STL [R1+0xac], RZ ;  /* 0x0000acff01007387 */ /* 0x000fe20000100800 */
[----:B------:R-:W-:Y:S01]  /*3ed0*/  IADD3 R24, R24, 0x3d, RZ ;  /* 0x0000003d18187810 */ /* 0x000fe20007ffe0ff */
[----:B------:R-:W-:Y:S01]  /*3ee0*/  CS2R R44, SRZ ;  /* 0x00000000002c7805 */ /* 0x000fe2000001ff00 */
[----:B------:R-:W-:Y:S01]  /*3ef0*/  LOP3.LUT R28, R7, 0x38, RZ, 0xc0, !PT ;  /* 0x00000038071c7812 */ /* 0x000fe200078ec0ff */
[----:B------:R-:W-:Y:S01]  /*3f00*/  STL [R1+0x90], RZ ;  /* 0x000090ff01007387 */ /* 0x000fe20000100800 */
[----:B------:R-:W-:Y:S01]  /*3f10*/  IMAD.SHL.U32 R27, R27, 0x8, RZ ;  /* 0x000000081b1b7824 */ /* 0x000fe200078e00ff */
[----:B------:R-:W-:Y:S01]  /*3f20*/  LOP3.LUT R25, R25, 0x38, RZ, 0xc0, !PT ;  /* 0x0000003819197812 */ /* 0x000fe200078ec0ff */
[----:B------:R-:W-:Y:S01]  /*3f30*/  CS2R R46, SRZ ;  /* 0x00000000002e7805 */ /* 0x000fe2000001ff00 */
[----:B------:R-:W-:Y:S01]  /*3f40*/  STL [R1+0x94], RZ ;  /* 0x000094ff01007387 */ /* 0x000fe20000100800 */
[----:B------:R-:W-:Y:S01]  /*3f50*/  IMAD R7, R3, 0x40, R28 ;  /* 0x0000004003077824 */ /* 0x000fe200078e021c */
[-C--:B------:R-:W-:Y:S01]  /*3f60*/  LOP3.LUT R3, R108, R26.reuse, RZ, 0x3c, !PT ;  /* 0x0000001a6c037212 */ /* 0x080fe200078e3cff */
[----:B------:R-:W-:Y:S01]  /*3f70*/  IMAD R8, R8, 0x40, R25 ;  /* 0x0000004008087824 */ /* 0x000fe200078e0219 */
[----:B------:R-:W-:Y:S01]  /*3f80*/  STL [R1+0x98], RZ ;  /* 0x000098ff01007387 */ /* 0x000fe20000100800 */
[----:B------:R-:W-:Y:S01]  /*3f90*/  LOP3.LUT R26, R24, R26, RZ, 0x3c, !PT ;  /* 0x0000001a181a7212 */ /* 0x000fe200078e3cff */
[--C-:B------:R-:W-:Y:S01]  /*3fa0*/  IMAD.IADD R7, R7, 0x1, R111.reuse ;  /* 0x0000000107077824 */ /* 0x100fe200078e026f */
[----:B------:R-:W-:Y:S01]  /*3fb0*/  LOP3.LUT R28, R27, 0x38, RZ, 0xc0, !PT ;  /* 0x000000381b1c7812 */ /* 0x000fe200078ec0ff */
[----:B------:R-:W-:Y:S01]  /*3fc0*/  STL [R1+0x9c], RZ ;  /* 0x00009cff01007387 */ /* 0x000fe20000100800 */
[----:B------:R-:W-:Y:S01]  /*3fd0*/  IMAD.SHL.U32 R3, R3, 0x8, RZ ;  /* 0x0000000803037824 */ /* 0x000fe200078e00ff */
[----:B------:R-:W-:Y:S01]  /*3fe0*/  LOP3.LUT R30, R29, 0x38, RZ, 0xc0, !PT ;  /* 0x000000381d1e7812 */ /* 0x000fe200078ec0ff */
[----:B------:R-:W-:Y:S01]  /*3ff0*/  IMAD.SHL.U32 R26, R26, 0x8, RZ ;  /* 0x000000081a1a7824 */ /* 0x000fe200078e00ff */
[----:B------:R-:W-:Y:S01]  /*4000*/  STL [R1+0x80], RZ ;  /* 0x000080ff01007387 */ /* 0x000fe20000100800 */
[----:B------:R-:W-:Y:S01]  /*4010*/  IMAD R9, R9, 0x40, R28 ;  /* 0x0000004009097824 */ /* 0x000fe200078e021c */
[----:B------:R-:W-:Y:S01]  /*4020*/  LOP3.LUT R3, R3, 0x38, RZ, 0xc0, !PT ;  /* 0x0000003803037812 */ /* 0x000fe200078ec0ff */
[----:B------:R-:W-:Y:S01]  /*4030*/  IMAD.IADD R8, R8, 0x1, R111 ;  /* 0x0000000108087824 */ /* 0x000fe200078e026f */
[----:B------:R-:W-:Y:S01]  /*4040*/  STL [R1+0x84], RZ ;  /* 0x000084ff01007387 */ /* 0x000fe20000100800 */
[----:B------:R-:W-:Y:S01]  /*4050*/  LOP3.LUT R109, R26, 0x38, RZ, 0xc0, !PT ;  /* 0x000000381a6d7812 */ /* 0x000fe200078ec0ff */
[----:B------:R-:W-:Y:S01]  /*4060*/  IMAD R107, R107, 0x40, R30 ;  /* 0x000000406b6b7824 */ /* 0x000fe200078e021e */
[----:B------:R-:W-:Y:S01]  /*4070*/  LEA R5, R5, 0x14000, 0x1 ;  /* 0x0001400005057811 */ /* 0x000fe200078e08ff */
[----:B------:R-:W-:Y:S01]  /*4080*/  STL [R1+0x88], RZ ;  /* 0x000088ff01007387 */ /* 0x000fe20000100800 */
[----:B------:R-:W-:Y:S01]  /*4090*/  IMAD R108, R108, 0x40, R3 ;  /* 0x000000406c6c7824 */ /* 0x000fe200078e0203 */
[----:B------:R-:W-:Y:S01]  /*40a0*/  LEA R7, R7, 0x14000, 0x1 ;  /* 0x0001400007077811 */ /* 0x000fe200078e08ff */
[--C-:B------:R-:W-:Y:S01]  /*40b0*/  IMAD R3, R112, 0x42, R111.reuse ;  /* 0x0000004270037824 */ /* 0x100fe200078e026f */
[----:B------:R-:W-:Y:S01]  /*40c0*/  STL [R1+0x8c], RZ ;  /* 0x00008cff01007387 */ /* 0x000fe20000100800 */
[----:B------:R-:W-:Y:S01]  /*40d0*/  LOP3.LUT R112, R111, 0x8, RZ, 0xfc, !PT ;  /* 0x000000086f707812 */ /* 0x000fe200078efcff */
[----:B------:R-:W-:Y:S01]  /*40e0*/  IMAD.IADD R9, R9, 0x1, R111 ;  /* 0x0000000109097824 */ /* 0x000fe200078e026f */
[----:B------:R-:W-:Y:S01]  /*40f0*/  CS2R R26, SRZ ;  /* 0x00000000001a7805 */ /* 0x000fe2000001ff00 */
[----:B------:R-:W-:Y:S01]  /*4100*/  STL [R1+0x70], RZ ;  /* 0x000070ff01007387 */ /* 0x000fe20000100800 */
[----:B------:R-:W-:Y:S01]  /*4110*/  IMAD R109, R24, 0x40, R109 ;  /* 0x00000040186d7824 */ /* 0x000fe200078e026d */
[----:B------:R-:W-:Y:S01]  /*4120*/  CS2R R28, SRZ ;  /* 0x00000000001c7805 */ /* 0x000fe2000001ff00 */
[--C-:B------:R-:W-:Y:S01]  /*4130*/  IMAD.IADD R107, R107, 0x1, R111.reuse ;  /* 0x000000016b6b7824 */ /* 0x100fe200078e026f */
[----:B------:R-:W-:Y:S01]  /*4140*/  STL [R1+0x74], RZ ;  /* 0x000074ff01007387 */ /* 0x000fe20000100800 */
[--C-:B------:R-:W-:Y:S01]  /*4150*/  IMAD.IADD R108, R108, 0x1, R111.reuse ;  /* 0x000000016c6c7824 */ /* 0x100fe200078e026f */
[----:B------:R-:W-:Y:S01]  /*4160*/  CS2R R24, SRZ ;  /* 0x0000000000187805 */ /* 0x000fe2000001ff00 */
[----:B------:R-:W-:Y:S01]  /*4170*/  IMAD.IADD R109, R109, 0x1, R111 ;  /* 0x000000016d6d7824 */ /* 0x000fe200078e026f */
        /* <DEDUP_REMOVED lines=18> */
[----:B------:R-:W-:Y:S01]  /*42a0*/  LEA R0, R110, 0x14000, 0x1 ;  /* 0x000140006e007811 */ /* 0x000fe200078e08ff */
[----:B------:R-:W-:Y:S01]  /*42b0*/  ULDC.64 UR18, c[0x0][0x178] ;  /* 0x00005e0000127ab9 */ /* 0x000fe20000000a00 */
[----:B------:R-:W-:Y:S01]  /*42c0*/  STL [R1+0x6c], RZ ;  /* 0x00006cff01007387 */ /* 0x000fe20000100800 */
[----:B------:R-:W-:Y:S01]  /*42d0*/  LEA R2, R2, 0x14000, 0x1 ;  /* 0x0001400002027811 */ /* 0x000fe200078e08ff */
[----:B------:R-:W-:Y:S01]  /*42e0*/  UIMAD.WIDE UR20, UR7, UR28, UR20 ;  /* 0x0000001c071472a5 */ /* 0x000fe2000f8e0214 */
[----:B------:R-:W-:Y:S01]  /*42f0*/  LEA R3, R3, 0x14000, 0x1 ;  /* 0x0001400003037811 */ /* 0x000fe200078e08ff */
[----:B------:R-:W-:Y:S01]  /*4300*/  STL [R1+0x50], RZ ;  /* 0x000050ff01007387 */ /* 0x000fe20000100800 */
[----:B------:R-:W-:Y:S01]  /*4310*/  LEA R252, R252, 0x14000, 0x1 ;  /* 0x00014000fcfc7811 */ /* 0x000fe200078e08ff */
[----:B------:R-:W-:-:S02]  /*4320*/  UMOV UR26, 0x1 ;  /* 0x00000001001a7882 */ /* 0x000fc40000000000 */
[----:B------:R-:W-:Y:S01]  /*4330*/  STL [R1+0x54], RZ ;  /* 0x000054ff01007387 */ /* 0x000fe20000100800 */
[----:B------:R-:W-:Y:S02]  /*4340*/  UMOV UR29, 0x80 ;  /* 0x00000080001d7882 */ /* 0x000fe40000000000 */
[----:B------:R-:W-:Y:S01]  /*4350*/  UMOV UR4, URZ ;  /* 0x0000003f00047c82 */ /* 0x000fe20008000000 */
[----:B------:R-:W-:Y:S01]  /*4360*/  STL [R1+0x58], RZ ;  /* 0x000058ff01007387 */ /* 0x000fe20000100800 */
[----:B------:R-:W-:Y:S02]  /*4370*/  UMOV UR30, 0x10000 ;  /* 0x00010000001e7882 */ /* 0x000fe40000000000 */
[----:B------:R-:W-:Y:S01]  /*4380*/  UMOV UR31, 0x8000 ;  /* 0x00008000001f7882 */ /* 0x000fe20000000000 */
[----:B------:R-:W-:Y:S01]  /*4390*/  STL [R1+0x5c], RZ ;  /* 0x00005cff01007387 */ /* 0x000fe20000100800 */
[----:B------:R-:W-:Y:S02]  /*43a0*/  UMOV UR32, 0xc000 ;  /* 0x0000c00000207882 */ /* 0x000fe40000000000 */
[----:B------:R-:W-:Y:S01]  /*43b0*/  UMOV UR33, 0x4000 ;  /* 0x0000400000217882 */ /* 0x000fe20000000000 */
[----:B------:R-:W-:Y:S01]  /*43c0*/  STL [R1+0x40], RZ ;  /* 0x000040ff01007387 */ /* 0x000fe20000100800 */
[----:B------:R-:W-:-:S02]  /*43d0*/  UMOV UR5, URZ ;  /* 0x0000003f00057c82 */ /* 0x000fc40008000000 */
[----:B------:R-:W-:Y:S01]  /*43e0*/  UMOV UR6, URZ ;  /* 0x0000003f00067c82 */ /* 0x000fe20008000000 */
[----:B------:R-:W-:Y:S01]  /*43f0*/  STL [R1+0x44], RZ ;  /* 0x000044ff01007387 */ /* 0x000fe20000100800 */
[----:B------:R-:W-:Y:S02]  /*4400*/  UIMAD.WIDE UR18, UR24, UR28, UR18 ;  /* 0x0000001c181272a5 */ /* 0x000fe4000f8e0212 */
[----:B------:R-:W-:Y:S01]  /*4410*/  USHF.R.S32.HI UR25, URZ, 0x6, UR25 ;  /* 0x000000063f197899 */ /* 0x000fe20008011419 */
[----:B------:R-:W-:Y:S01]  /*4420*/  STL [R1+0x48], RZ ;  /* 0x000048ff01007387 */ /* 0x000fe20000100800 */
[----:B------:R-:W-:-:S03]  /*4430*/  UMOV UR7, URZ ;  /* 0x0000003f00077c82 */ /* 0x000fc60008000000 */
        /* <DEDUP_REMOVED lines=17> */
[----:B------:R1:W-:Y:S04]  /*4550*/  STL [R1+0x1f4], R112 ;  /* 0x0001f47001007387 */ /* 0x0003e80000100800 */
[----:B------:R2:W-:Y:S04]  /*4560*/  STL [R1+0x1f0], R114 ;  /* 0x0001f07201007387 */ /* 0x0005e80000100800 */
[----:B------:R3:W-:Y:S01]  /*4570*/  STL [R1+0x1ec], R113 ;  /* 0x0001ec7101007387 */ /* 0x0007e20000100800 */
[----:B-1----:R-:W-:-:S02]  /*4580*/  LOP3.LUT R112, R111, 0x20, RZ, 0xfc, !PT ;  /* 0x000000206f707812 */ /* 0x002fc400078efcff */
[----:B--2---:R-:W-:-:S03]  /*4590*/  LOP3.LUT R114, R111, 0x28, RZ, 0xfc, !PT ;  /* 0x000000286f727812 */ /* 0x004fc600078efcff */
[----:B------:R1:W-:Y:S01]  /*45a0*/  STL [R1+0x1e8], R112 ;  /* 0x0001e87001007387 */ /* 0x0003e20000100800 */
[----:B---3--:R-:W-:-:S03]  /*45b0*/  LOP3.LUT R113, R111, 0x30, RZ, 0xfc, !PT ;  /* 0x000000306f717812 */ /* 0x008fc600078efcff */
[----:B------:R-:W-:Y:S04]  /*45c0*/  STL [R1+0x1e4], R114 ;  /* 0x0001e47201007387 */ /* 0x000fe80000100800 */
[----:B------:R-:W-:Y:S01]  /*45d0*/  STL [R1+0x1fc], R113 ;  /* 0x0001fc7101007387 */ /* 0x000fe20000100800 */
[----:B-1----:R-:W-:-:S05]  /*45e0*/  LOP3.LUT R112, R111, 0x38, RZ, 0xfc, !PT ;  /* 0x000000386f707812 */ /* 0x002fca00078efcff */
[----:B------:R-:W-:Y:S04]  /*45f0*/  STL [R1+0x1f8], R112 ;  /* 0x0001f87001007387 */ /* 0x000fe80000100800 */
[----:B------:R-:W-:Y:S04]  /*4600*/  STL [R1+0xe0], R14 ;  /* 0x0000e00e01007387 */ /* 0x000fe80000100800 */
[----:B------:R-:W-:Y:S04]  /*4610*/  STL [R1+0xdc], R13 ;  /* 0x0000dc0d01007387 */ /* 0x000fe80000100800 */
[----:B------:R1:W-:Y:S04]  /*4620*/  STL [R1+0xd8], R11 ;  /* 0x0000d80b01007387 */ /* 0x0003e80000100800 */
[----:B------:R2:W-:Y:S04]  /*4630*/  STL [R1+0xd4], R10 ;  /* 0x0000d40a01007387 */ /* 0x0005e80000100800 */
[----:B------:R3:W-:Y:S01]  /*4640*/  STL [R1+0x1c8], R12 ;  /* 0x0001c80c01007387 */ /* 0x0007e20000100800 */
[----:B-1----:R-:W-:-:S03]  /*4650*/  LEA R11, R15, 0x14000, 0x1 ;  /* 0x000140000f0b7811 */ /* 0x002fc600078e08ff */
[----:B------:R-:W-:Y:S01]  /*4660*/  STL [R1+0x12c], R6 ;  /* 0x00012c0601007387 */ /* 0x000fe20000100800 */
[----:B--2---:R-:W-:-:S03]  /*4670*/  LEA R10, R16, 0x14000, 0x1 ;  /* 0x00014000100a7811 */ /* 0x004fc600078e08ff */
[----:B------:R1:W-:Y:S01]  /*4680*/  STL [R1+0x1c4], R11 ;  /* 0x0001c40b01007387 */ /* 0x0003e20000100800 */
[----:B---3--:R-:W-:-:S03]  /*4690*/  LEA R12, R101, 0x14000, 0x1 ;  /* 0x00014000650c7811 */ /* 0x008fc600078e08ff */
[----:B------:R2:W-:Y:S01]  /*46a0*/  STL [R1+0x1c0], R10 ;  /* 0x0001c00a01007387 */ /* 0x0005e20000100800 */
[----:B-1----:R-:W-:Y:S02]  /*46b0*/  LEA R11, R17, 0x14000, 0x1 ;  /* 0x00014000110b7811 */ /* 0x002fe400078e08ff */
[----:B--2---:R-:W-:-:S03]  /*46c0*/  LEA R10, R20, 0x14000, 0x1 ;  /* 0x00014000140a7811 */ /* 0x004fc600078e08ff */
[----:B------:R1:W-:Y:S04]  /*46d0*/  STL [R1+0x1b8], R11 ;  /* 0x0001b80b01007387 */ /* 0x0003e80000100800 */
[----:B------:R2:W-:Y:S04]  /*46e0*/  STL [R1+0x1b4], R10 ;  /* 0x0001b40a01007387 */ /* 0x0005e80000100800 */
[----:B------:R3:W-:Y:S01]  /*46f0*/  STL [R1+0x1a8], R12 ;  /* 0x0001a80c01007387 */ /* 0x0007e20000100800 */
[----:B-1----:R-:W-:Y:S02]  /*4700*/  LEA R11, R21, 0x14000, 0x1 ;  /* 0x00014000150b7811 */ /* 0x002fe400078e08ff */
[----:B--2---:R-:W-:-:S03]  /*4710*/  LEA R10, R102, 0x14000, 0x1 ;  /* 0x00014000660a7811 */ /* 0x004fc600078e08ff */
[----:B------:R1:W-:Y:S01]  /*4720*/  STL [R1+0x1a4], R11 ;  /* 0x0001a40b01007387 */ /* 0x0003e20000100800 */
[----:B---3--:R-:W-:-:S03]  /*4730*/  LEA R12, R22, 0x14000, 0x1 ;  /* 0x00014000160c7811 */ /* 0x008fc600078e08ff */
        /* <DEDUP_REMOVED lines=17> */
[----:B---3--:R-:W-:-:S03]  /*4850*/  LOP3.LUT R12, R6, 0x400, RZ, 0xfc, !PT ;  /* 0x00000400060c7812 */ /* 0x008fc600078efcff */
[----:B------:R2:W-:Y:S04]  /*4860*/  STL [R1+0x154], R10 ;  /* 0x0001540a01007387 */ /* 0x0005e80000100800 */
[----:B------:R3:W-:Y:S01]  /*4870*/  STL [R1+0x1bc], R12 ;  /* 0x0001bc0c01007387 */ /* 0x0007e20000100800 */
[C---:B-1----:R-:W-:Y:S02]  /*4880*/  LOP3.LUT R11, R6.reuse, 0x800, RZ, 0xfc, !PT ;  /* 0x00000800060b7812 */ /* 0x042fe400078efcff */
[----:B--2---:R-:W-:-:S03]  /*4890*/  LOP3.LUT R10, R6, 0xc00, RZ, 0xfc, !PT ;  /* 0x00000c00060a7812 */ /* 0x004fc600078efcff */
[----:B------:R1:W-:Y:S01]  /*48a0*/  STL [R1+0x1ac], R11 ;  /* 0x0001ac0b01007387 */ /* 0x0003e20000100800 */
[----:B---3--:R-:W-:-:S03]  /*48b0*/  LOP3.LUT R12, R6, 0x1000, RZ, 0xfc, !PT ;  /* 0x00001000060c7812 */ /* 0x008fc600078efcff */
[----:B------:R2:W-:Y:S04]  /*48c0*/  STL [R1+0x19c], R10 ;  /* 0x00019c0a01007387 */ /* 0x0005e80000100800 */
[----:B------:R-:W-:Y:S01]  /*48d0*/  STL [R1+0x18c], R12 ;  /* 0x00018c0c01007387 */ /* 0x000fe20000100800 */
[C---:B-1----:R-:W-:Y:S02]  /*48e0*/  LOP3.LUT R11, R6.reuse, 0x1400, RZ, 0xfc, !PT ;  /* 0x00001400060b7812 */ /* 0x042fe400078efcff */
[----:B--2---:R-:W-:-:S03]  /*48f0*/  LOP3.LUT R10, R6, 0x1800, RZ, 0xfc, !PT ;  /* 0x00001800060a7812 */ /* 0x004fc600078efcff */
[----:B------:R-:W-:Y:S01]  /*4900*/  STL [R1+0x17c], R11 ;  /* 0x00017c0b01007387 */ /* 0x000fe20000100800 */
[----:B------:R-:W-:-:S03]  /*4910*/  LOP3.LUT R6, R6, 0x1c00, RZ, 0xfc, !PT ;  /* 0x00001c0006067812 */ /* 0x000fc600078efcff */
[----:B------:R-:W-:Y:S04]  /*4920*/  STL [R1+0x16c], R10 ;  /* 0x00016c0a01007387 */ /* 0x000fe80000100800 */
[----:B------:R1:W-:Y:S04]  /*4930*/  STL [R1+0x15c], R6 ;  /* 0x00015c0601007387 */ /* 0x0003e80000100800 */
[----:B------:R2:W-:Y:S04]  /*4940*/  STL [R1+0x1b0], R5 ;  /* 0x0001b00501007387 */ /* 0x0005e80000100800 */
[----:B------:R3:W-:Y:S01]  /*4950*/  STL [R1+0x1a0], R7 ;  /* 0x0001a00701007387 */ /* 0x0007e20000100800 */
[----:B-1----:R-:W-:-:S02]  /*4960*/  LEA R6, R8, 0x14000, 0x1 ;  /* 0x0001400008067811 */ /* 0x002fc400078e08ff */
[----:B--2---:R-:W-:-:S03]  /*4970*/  LEA R5, R9, 0x14000, 0x1 ;  /* 0x0001400009057811 */ /* 0x004fc600078e08ff */
[----:B------:R1:W-:Y:S01]  /*4980*/  STL [R1+0x190], R6 ;  /* 0x0001900601007387 */ /* 0x0003e20000100800 */
[----:B---3--:R-:W-:-:S03]  /*4990*/  LEA R7, R107, 0x14000, 0x1 ;  /* 0x000140006b077811 */ /* 0x008fc600078e08ff */
[----:B------:R2:W-:Y:S04]  /*49a0*/  STL [R1+0x180], R5 ;  /* 0x0001800501007387 */ /* 0x0005e80000100800 */
[----:B------:R3:W-:Y:S01]  /*49b0*/  STL [R1+0x170], R7 ;  /* 0x0001700701007387 */ /* 0x0007e20000100800 */
[----:B-1----:R-:W-:Y:S02]  /*49c0*/  LEA R6, R108, 0x14000, 0x1 ;  /* 0x000140006c067811 */ /* 0x002fe400078e08ff */
[----:B--2---:R-:W-:-:S03]  /*49d0*/  LEA R5, R109, 0x14000, 0x1 ;  /* 0x000140006d057811 */ /* 0x004fc600078e08ff */
[----:B------:R3:W-:Y:S04]  /*49e0*/  STL [R1+0x160], R6 ;  /* 0x0001600601007387 */ /* 0x0007e80000100800 */
[----:B------:R3:W-:Y:S02]  /*49f0*/  STL [R1+0x150], R5 ;  /* 0x0001500501007387 */ /* 0x0007e40000100800 */
.L_x_2:
[----:B------:R-:W2:Y:S01]  /*4a00*/  LDL R182, [R1+0xa4] ;  /* 0x0000a40001b67983 */ /* 0x000ea20000100800 */
[----:B------:R-:W-:Y:S02]  /*4a10*/  F2FP.PACK_AB R176, R249, R248 ;  /* 0x000000f8f9b0723e */ /* 0x000fe400000000ff */
[----:B------:R-:W-:Y:S01]  /*4a20*/  LOP3.LUT R4, R4, 0xdfffffff, RZ, 0xc0, !PT ;  /* 0xdfffffff04047812 */ /* 0x000fe200078ec0ff */
[----:B------:R-:W2:Y:S04]  /*4a30*/  LDL R181, [R1+0xa0] ;  /* 0x0000a00001b57983 */ /* 0x000ea80000100800 */
[----:B---3--:R-:W2:Y:S04]  /*4a40*/  LDL R180, [R1+0xac] ;  /* 0x0000ac0001b47983 */ /* 0x008ea80000100800 */
[----:B------:R-:W2:Y:S04]  /*4a50*/  LDL R179, [R1+0xa8] ;  /* 0x0000a80001b37983 */ /* 0x000ea80000100800 */
[----:B------:R-:W2:Y:S04]  /*4a60*/  LDL R178, [R1+0x9c] ;  /* 0x00009c0001b27983 */ /* 0x000ea80000100800 */
[----:B------:R-:W2:Y:S01]  /*4a70*/  LDL R177, [R1+0x98] ;  /* 0x0000980001b17983 */ /* 0x000ea20000100800 */
[----:B------:R-:W-:-:S02]  /*4a80*/  F2FP.PACK_AB R175, R251, R250 ;  /* 0x000000fafbaf723e */ /* 0x000fc400000000ff */
[----:B------:R-:W-:Y:S01]  /*4a90*/  F2FP.PACK_AB R174, R245, R244 ;  /* 0x000000f4f5ae723e */ /* 0x000fe200000000ff */
[----:B------:R1:W-:Y:S01]  /*4aa0*/  STL [R1+0x298], R248 ;  /* 0x000298f801007387 */ /* 0x0003e20000100800 */
[----:B------:R-:W-:Y:S02]  /*4ab0*/  F2FP.PACK_AB R173, R247, R246 ;  /* 0x000000f6f7ad723e */ /* 0x000fe400000000ff */
[----:B------:R-:W-:Y:S01]  /*4ac0*/  F2FP.PACK_AB R171, R95, R94 ;  /* 0x0000005e5fab723e */ /* 0x000fe200000000ff */
[----:B------:R-:W1:Y:S01]  /*4ad0*/  S2R R5, SR_TID.X ;  /* 0x0000000000057919 */ /* 0x000e620000002100 */
[----:B------:R-:W-:Y:S02]  /*4ae0*/  F2FP.PACK_AB R21, R57, R56 ;  /* 0x000000383915723e */ /* 0x000fe400000000ff */
[----:B------:R-:W-:Y:S01]  /*4af0*/  F2FP.PACK_AB R105, R65, R64 ;  /* 0x000000404169723e */ /* 0x000fe200000000ff */
[----:B------:R-:W-:Y:S01]  /*4b00*/  UIMAD.WIDE UR34, UR4, 0x2, UR20 ;  /* 0x00000002042278a5 */ /* 0x000fe2000f8e0214 */
[----:B------:R-:W-:Y:S01]  /*4b10*/  IMAD.U32 R10, RZ, RZ, UR27 ;  /* 0x0000001bff0a7e24 */ /* 0x000fe2000f8e00ff */
[----:B-1----:R-:W2:Y:S01]  /*4b20*/  LDL.LU R248, [R1+0x84] ;  /* 0x0000840001f87983 */ /* 0x002ea20000300800 */
[----:B------:R-:W-:-:S02]  /*4b30*/  F2FP.PACK_AB R153, R99, R98 ;  /* 0x000000626399723e */ /* 0x000fc400000000ff */
[----:B------:R-:W-:Y:S01]  /*4b40*/  F2FP.PACK_AB R170, R97, R96 ;  /* 0x0000006061aa723e */ /* 0x000fe200000000ff */
[----:B------:R1:W-:Y:S01]  /*4b50*/  STL [R1+0x294], R249 ;  /* 0x000294f901007387 */ /* 0x0003e20000100800 */
[----:B------:R-:W-:Y:S02]  /*4b60*/  F2FP.PACK_AB R23, R61, R60 ;  /* 0x0000003c3d17723e */ /* 0x000fe400000000ff */
[----:B------:R-:W-:Y:S02]  /*4b70*/  F2FP.PACK_AB R106, R67, R66 ;  /* 0x00000042436a723e */ /* 0x000fe400000000ff */
[----:B------:R-:W-:Y:S02]  /*4b80*/  F2FP.PACK_AB R109, R39, R38 ;  /* 0x00000026276d723e */ /* 0x000fe400000000ff */
[----:B------:R-:W-:Y:S02]  /*4b90*/  F2FP.PACK_AB R146, R37, R36 ;  /* 0x000000242592723e */ /* 0x000fe400000000ff */
[----:B------:R-:W-:Y:S01]  /*4ba0*/  F2FP.PACK_AB R147, R35, R34 ;  /* 0x000000222393723e */ /* 0x000fe200000000ff */
[----:B-1----:R-:W2:Y:S01]  /*4bb0*/  LDL.LU R249, [R1+0x88] ;  /* 0x0000880001f97983 */ /* 0x002ea20000300800 */
[----:B------:R-:W-:-:S02]  /*4bc0*/  F2FP.PACK_AB R148, R33, R32 ;  /* 0x000000202194723e */ /* 0x000fc400000000ff */
[----:B------:R-:W-:Y:S01]  /*4bd0*/  F2FP.PACK_AB R149, R31, R30 ;  /* 0x0000001e1f95723e */ /* 0x000fe200000000ff */
[----:B------:R-:W-:Y:S01]  /*4be0*/  STL [R1+0x2a0], R250 ;  /* 0x0002a0fa01007387 */ /* 0x000fe20000100800 */
[----:B------:R-:W-:Y:S01]  /*4bf0*/  SHF.R.U32.HI R6, RZ, 0x3, R5 ;  /* 0x00000003ff067819 */ /* 0x000fe20000011605 */
[----:B------:R-:W-:Y:S01]  /*4c00*/  IMAD.SHL.U32 R8, R5, 0x8, RZ ;  /* 0x0000000805087824 */ /* 0x000fe200078e00ff */
[----:B------:R-:W-:Y:S01]  /*4c10*/  F2FP.PACK_AB R150, R29, R28 ;  /* 0x0000001c1d96723e */ /* 0x000fe200000000ff */
[----:B------:R1:W-:Y:S01]  /*4c20*/  STL [R1+0x29c], R251 ;  /* 0x00029cfb01007387 */ /* 0x0003e20000100800 */
[----:B------:R-:W-:Y:S01]  /*4c30*/  SGXT.U32 R6, R6, 0x3 ;  /* 0x000000030606781a */ /* 0x000fe20000000000 */
[----:B------:R-:W-:Y:S01]  /*4c40*/  IMAD.U32 R5, RZ, RZ, UR14 ;  /* 0x0000000eff057e24 */ /* 0x000fe2000f8e00ff */
[----:B------:R-:W-:Y:S02]  /*4c50*/  F2FP.PACK_AB R151, R27, R26 ;  /* 0x0000001a1b97723e */ /* 0x000fe400000000ff */
[----:B------:R-:W-:-:S02]  /*4c60*/  LOP3.LUT R7, R6, 0x40, RZ, 0xfc, !PT ;  /* 0x0000004006077812 */ /* 0x000fc400078efcff */
[----:B------:R-:W-:Y:S02]  /*4c70*/  LOP3.LUT R5, R5, 0x38, R8, 0xf8, !PT ;  /* 0x0000003805057812 */ /* 0x000fe400078ef808 */
[----:B------:R-:W-:Y:S01]  /*4c80*/  F2FP.PACK_AB R152, R25, R24 ;  /* 0x000000181998723e */ /* 0x000fe200000000ff */
[----:B-1----:R-:W2:Y:S01]  /*4c90*/  LDL.LU R251, [R1+0x80] ;  /* 0x0000800001fb7983 */ /* 0x002ea20000300800 */
[----:B------:R-:W-:Y:S02]  /*4ca0*/  F2FP.PACK_AB R172, R93, R92 ;  /* 0x0000005c5dac723e */ /* 0x000fe400000000ff */
[----:B------:R-:W-:Y:S01]  /*4cb0*/  F2FP.PACK_AB R22, R59, R58 ;  /* 0x0000003a3b16723e */ /* 0x000fe200000000ff */
[----:B------:R1:W-:Y:S01]  /*4cc0*/  STL [R1+0x288], R244 ;  /* 0x000288f401007387 */ /* 0x0003e20000100800 */
[----:B------:R-:W-:Y:S02]  /*4cd0*/  F2FP.PACK_AB R104, R63, R62 ;  /* 0x0000003e3f68723e */ /* 0x000fe400000000ff */
[----:B------:R-:W-:Y:S01]  /*4ce0*/  F2FP.PACK_AB R107, R69, R68 ;  /* 0x00000044456b723e */ /* 0x000fe200000000ff */
[----:B----4-:R-:W-:Y:S01]  /*4cf0*/  STS [R2], R176 ;  /* 0x000000b002007388 */ /* 0x010fe20000000800 */
[----:B------:R-:W-:-:S02]  /*4d00*/  F2FP.PACK_AB R108, R71, R70 ;  /* 0x00000046476c723e */ /* 0x000fc400000000ff */
[----:B------:R-:W-:Y:S02]  /*4d10*/  F2FP.PACK_AB R240, R73, R72 ;  /* 0x0000004849f0723e */ /* 0x000fe400000000ff */
[----:B------:R-:W-:Y:S01]  /*4d20*/  F2FP.PACK_AB R231, R75, R74 ;  /* 0x0000004a4be7723e */ /* 0x000fe200000000ff */
[----:B-1----:R-:W2:Y:S01]  /*4d30*/  LDL.LU R244, [R1+0x74] ;  /* 0x0000740001f47983 */ /* 0x002ea20000300800 */
[----:B------:R-:W-:Y:S02]  /*4d40*/  F2FP.PACK_AB R230, R77, R76 ;  /* 0x0000004c4de6723e */ /* 0x000fe400000000ff */
[----:B------:R-:W-:Y:S01]  /*4d50*/  F2FP.PACK_AB R229, R79, R78 ;  /* 0x0000004e4fe5723e */ /* 0x000fe200000000ff */
[----:B------:R1:W-:Y:S01]  /*4d60*/  STL [R1+0x284], R245 ;  /* 0x000284f501007387 */ /* 0x0003e20000100800 */
[----:B------:R-:W-:Y:S02]  /*4d70*/  F2FP.PACK_AB R228, R81, R80 ;  /* 0x0000005051e4723e */ /* 0x000fe400000000ff */
[----:B------:R-:W-:Y:S01]  /*4d80*/  @P1 LOP3.LUT R4, R4, 0x20000000, RZ, 0xfc, !PT ;  /* 0x2000000004041812 */ /* 0x000fe200078efcff */
[----:B------:R-:W-:Y:S01]  /*4d90*/  IMAD.SHL.U32 R8, R7, 0x80, RZ ;  /* 0x0000008007087824 */ /* 0x000fe200078e00ff */
[----:B-1----:R-:W2:Y:S01]  /*4da0*/  LDL.LU R245, [R1+0x78] ;  /* 0x0000780001f57983 */ /* 0x002ea20000300800 */
[----:B------:R-:W-:Y:S01]  /*4db0*/  IMAD.SHL.U32 R156, R5, 0x2, RZ ;  /* 0x00000002059c7824 */ /* 0x000fe200078e00ff */
[----:B------:R-:W-:-:S02]  /*4dc0*/  LOP3.LUT R18, R6, 0x8, RZ, 0xfc, !PT ;  /* 0x0000000806127812 */ /* 0x000fc400078efcff */
[----:B------:R1:W-:Y:S01]  /*4dd0*/  STL [R1+0x290], R246 ;  /* 0x000290f601007387 */ /* 0x0003e20000100800 */
[C---:B------:R-:W-:Y:S02]  /*4de0*/  LOP3.LUT R17, R6.reuse, 0x10, RZ, 0xfc, !PT ;  /* 0x0000001006117812 */ /* 0x040fe400078efcff */
[C---:B------:R-:W-:Y:S02]  /*4df0*/  LOP3.LUT R16, R6.reuse, 0x18, RZ, 0xfc, !PT ;  /* 0x0000001806107812 */ /* 0x040fe400078efcff */
[C---:B------:R-:W-:Y:S02]  /*4e00*/  LOP3.LUT R11, R6.reuse, 0x20, RZ, 0xfc, !PT ;  /* 0x00000020060b7812 */ /* 0x040fe400078efcff */
[----:B------:R-:W-:Y:S01]  /*4e10*/  LOP3.LUT R9, R6, 0x30, RZ, 0xfc, !PT ;  /* 0x0000003006097812 */ /* 0x000fe200078efcff */
[----:B------:R-:W-:Y:S01]  /*4e20*/  STS [R2+0x480], R175 ;  /* 0x000480af02007388 */ /* 0x000fe20000000800 */
[----:B------:R-:W-:-:S03]  /*4e30*/  LOP3.LUT P1, RZ, R4, 0x8, RZ, 0xc0, !PT ;  /* 0x0000000804ff7812 */ /* 0x000fc6000782c0ff */
[----:B-1----:R-:W2:Y:S04]  /*4e40*/  LDL.LU R246, [R1+0x8c] ;  /* 0x00008c0001f67983 */ /* 0x002ea80000300800 */
[----:B------:R1:W-:Y:S04]  /*4e50*/  STL [R1+0x28c], R247 ;  /* 0x00028cf701007387 */ /* 0x0003e80000100800 */
[----:B-1----:R-:W2:Y:S04]  /*4e60*/  LDL.LU R247, [R1+0x70] ;  /* 0x0000700001f77983 */ /* 0x002ea80000300800 */
[----:B------:R-:W-:Y:S04]  /*4e70*/  STL [R1+0x278], R92 ;  /* 0x0002785c01007387 */ /* 0x000fe80000100800 */
[----:B------:R-:W-:Y:S04]  /*4e80*/  STL [R1+0x274], R93 ;  /* 0x0002745d01007387 */ /* 0x000fe80000100800 */
[----:B------:R1:W-:Y:S04]  /*4e90*/  STL [R1+0x280], R94 ;  /* 0x0002805e01007387 */ /* 0x0003e80000100800 */
[----:B-1----:R-:W2:Y:S04]  /*4ea0*/  LDL.LU R94, [R1+0x7c] ;  /* 0x00007c00015e7983 */ /* 0x002ea80000300800 */
[----:B------:R-:W-:Y:S04]  /*4eb0*/  STL [R1+0x27c], R95 ;  /* 0x00027c5f01007387 */ /* 0x000fe80000100800 */
        /* <DEDUP_REMOVED lines=47> */
[----:B-1----:R-:W2:Y:S01]  /*51b0*/  LDL.LU R65, [R1+0x94] ;  /* 0x0000940001417983 */ /* 0x002ea20000300800 */
[----:B------:R-:W-:Y:S01]  /*51c0*/  SHF.L.U64.HI R7, R7, 0x7, RZ ;  /* 0x0000000707077819 */ /* 0x000fe200000102ff */
[----:B------:R-:W-:Y:S01]  /*51d0*/  IMAD.SHL.U32 R15, R8, 0x2, RZ ;  /* 0x00000002080f7824 */ /* 0x000fe200078e00ff */
[----:B------:R-:W-:-:S02]  /*51e0*/  SHF.L.U64.HI R5, R5, 0x1, R10 ;  /* 0x0000000105057819 */ /* 0x000fc4000001020a */
[----:B------:R-:W-:Y:S02]  /*51f0*/  SHF.L.U64.HI R8, R8, 0x1, R7 ;  /* 0x0000000108087819 */ /* 0x000fe40000010207 */
[----:B------:R-:W-:Y:S02]  /*5200*/  IADD3 R14, P5, P6, R156, UR34, R15 ;  /* 0x000000229c0e7c10 */ /* 0x000fe4000febe00f */
[----:B------:R-:W-:Y:S02]  /*5210*/  LOP3.LUT R7, R18, 0x40, RZ, 0xfc, !PT ;  /* 0x0000004012077812 */ /* 0x000fe400078efcff */
[----:B------:R-:W-:-:S03]  /*5220*/  IADD3.X R15, R5, UR35, R8, P5, P6 ;  /* 0x00000023050f7c10 */ /* 0x000fc6000afec408 */
[C---:B------:R-:W-:Y:S01]  /*5230*/  IMAD.SHL.U32 R8, R7.reuse, 0x80, RZ ;  /* 0x0000008007087824 */ /* 0x040fe200078e00ff */
[----:B------:R-:W-:-:S03]  /*5240*/  SHF.L.U64.HI R7, R7, 0x7, RZ ;  /* 0x0000000707077819 */ /* 0x000fc600000102ff */
[C---:B------:R-:W-:Y:S01]  /*5250*/  IMAD.SHL.U32 R139, R8.reuse, 0x2, RZ ;  /* 0x00000002088b7824 */ /* 0x040fe200078e00ff */
[----:B------:R-:W-:Y:S02]  /*5260*/  SHF.L.U64.HI R8, R8, 0x1, R7 ;  /* 0x0000000108087819 */ /* 0x000fe40000010207 */
[----:B------:R-:W-:Y:S02]  /*5270*/  LOP3.LUT R7, R17, 0x40, RZ, 0xfc, !PT ;  /* 0x0000004011077812 */ /* 0x000fe400078efcff */
[----:B------:R-:W-:-:S04]  /*5280*/  IADD3 R138, P5, P6, R156, UR34, R139 ;  /* 0x000000229c8a7c10 */ /* 0x000fc8000febe08b */
[----:B------:R-:W-:Y:S01]  /*5290*/  IADD3.X R139, R5, UR35, R8, P5, P6 ;  /* 0x00000023058b7c10 */ /* 0x000fe2000afec408 */
        /* <DEDUP_REMOVED lines=15> */
[----:B------:R-:W-:Y:S02]  /*5390*/  SHF.L.U64.HI R7, R7, 0x7, RZ ;  /* 0x0000000707077819 */ /* 0x000fe400000102ff */
[----:B------:R-:W-:Y:S01]  /*53a0*/  LOP3.LUT R10, R6, 0x28, RZ, 0xfc, !PT ;  /* 0x00000028060a7812 */ /* 0x000fe200078efcff */
        /* <DEDUP_REMOVED lines=15> */
[----:B------:R-:W-:-:S04]  /*54a0*/  SHF.L.U64.HI R8, R8, 0x1, R7 ;  /* 0x0000000108087819 */ /* 0x000fc80000010207 */
[----:B------:R-:W-:-:S04]  /*54b0*/  IADD3 R136, P5, P6, R156, UR34, R137 ;  /* 0x000000229c887c10 */ /* 0x000fc8000febe089 */
[----:B------:R-:W-:Y:S02]  /*54c0*/  IADD3.X R137, R5, UR35, R8, P5, P6 ;  /* 0x0000002305897c10 */ /* 0x000fe4000afec408 */
[----:B------:R-:W-:-:S04]  /*54d0*/  LOP3.LUT R8, R6, 0x38, RZ, 0xfc, !PT ;  /* 0x0000003806087812 */ /* 0x000fc800078efcff */
[----:B------:R-:W-:-:S05]  /*54e0*/  LOP3.LUT R7, R8, 0x40, RZ, 0xfc, !PT ;  /* 0x0000004008077812 */ /* 0x000fca00078efcff */
[C---:B------:R-:W-:Y:S01]  /*54f0*/  IMAD.SHL.U32 R19, R7.reuse, 0x80, RZ ;  /* 0x0000008007137824 */ /* 0x040fe200078e00ff */
[----:B------:R-:W-:Y:S01]  /*5500*/  SHF.L.U64.HI R20, R7, 0x7, RZ ;  /* 0x0000000707147819 */ /* 0x000fe200000102ff */
[----:B------:R-:W-:Y:S02]  /*5510*/  IMAD.MOV.U32 R7, RZ, RZ, 0x100 ;  /* 0x00000100ff077424 */ /* 0x000fe400078e00ff */
[C---:B------:R-:W-:Y:S01]  /*5520*/  IMAD.SHL.U32 R111, R19.reuse, 0x2, RZ ;  /* 0x00000002136f7824 */ /* 0x040fe200078e00ff */
[----:B------:R-:W-:Y:S01]  /*5530*/  SHF.L.U64.HI R20, R19, 0x1, R20 ;  /* 0x0000000113147819 */ /* 0x000fe20000010214 */
[----:B------:R-:W-:-:S03]  /*5540*/  IMAD.WIDE.U32 R6, R6, R7, UR34 ;  /* 0x0000002206067e25 */ /* 0x000fc6000f8e0007 */
[----:B------:R-:W-:-:S04]  /*5550*/  IADD3 R110, P5, P6, R156, UR34, R111 ;  /* 0x000000229c6e7c10 */ /* 0x000fc8000febe06f */
[----:B------:R-:W-:Y:S02]  /*5560*/  IADD3.X R111, R5, UR35, R20, P5, P6 ;  /* 0x00000023056f7c10 */ /* 0x000fe4000afec414 */
[----:B------:R-:W-:-:S05]  /*5570*/  IADD3 R158, P5, R6, R156, RZ ;  /* 0x0000009c069e7210 */ /* 0x000fca0007fbe0ff */
[----:B------:R-:W-:Y:S02]  /*5580*/  IMAD.X R159, R7, 0x1, R5, P5 ;  /* 0x00000001079f7824 */ /* 0x000fe400028e0605 */
[----:B------:R-:W-:-:S04]  /*5590*/  IMAD.MOV.U32 R7, RZ, RZ, 0x100 ;  /* 0x00000100ff077424 */ /* 0x000fc800078e00ff */
[----:B------:R-:W-:-:S05]  /*55a0*/  IMAD.WIDE.U32 R6, R18, R7, UR34 ;  /* 0x0000002212067e25 */ /* 0x000fca000f8e0007 */
[----:B------:R-:W-:Y:S01]  /*55b0*/  IADD3 R166, P5, R6, R156, RZ ;  /* 0x0000009c06a67210 */ /* 0x000fe20007fbe0ff */
[----:B------:R-:W-:-:S04]  /*55c0*/  IMAD.MOV.U32 R6, RZ, RZ, 0x100 ;  /* 0x00000100ff067424 */ /* 0x000fc800078e00ff */
[----:B------:R-:W-:Y:S02]  /*55d0*/  IMAD.X R167, R7, 0x1, R5, P5 ;  /* 0x0000000107a77824 */ /* 0x000fe400028e0605 */
[----:B------:R-:W-:-:S05]  /*55e0*/  IMAD.WIDE.U32 R6, R17, R6, UR34 ;  /* 0x0000002211067e25 */ /* 0x000fca000f8e0006 */
        /* <DEDUP_REMOVED lines=14> */
[--C-:B------:R-:W-:Y:S02]  /*56d0*/  IMAD.X R155, R7, 0x1, R5.reuse, P5 ;  /* 0x00000001079b7824 */ /* 0x100fe400028e0605 */
[----:B------:R-:W-:Y:S01]  /*56e0*/  IMAD.WIDE.U32 R6, R9, R6, UR34 ;  /* 0x0000002209067e25 */ /* 0x000fe2000f8e0006 */
[----:B------:R1:W-:Y:S04]  /*56f0*/  STL [R1+0x344], R66 ;  /* 0x0003444201007387 */ /* 0x0003e80000100800 */
[----:B------:R-:W-:Y:S01]  /*5700*/  IADD3 R164, P5, R6, R156, RZ ;  /* 0x0000009c06a47210 */ /* 0x000fe20007fbe0ff */
[----:B------:R-:W-:Y:S04]  /*5710*/  STL [R1+0x340], R67 ;  /* 0x0003404301007387 */ /* 0x000fe80000100800 */
[----:B------:R-:W-:Y:S01]  /*5720*/  IMAD.X R165, R7, 0x1, R5, P5 ;  /* 0x0000000107a57824 */ /* 0x000fe200028e0605 */
[----:B------:R-:W-:Y:S01]  /*5730*/  STL [R1+0x34c], R68 ;  /* 0x00034c4401007387 */ /* 0x000fe20000100800 */
[----:B------:R-:W-:-:S03]  /*5740*/  IMAD.MOV.U32 R7, RZ, RZ, 0x100 ;  /* 0x00000100ff077424 */ /* 0x000fc600078e00ff */
[----:B------:R-:W-:Y:S01]  /*5750*/  STL [R1+0x348], R69 ;  /* 0x0003484501007387 */ /* 0x000fe20000100800 */
[----:B------:R-:W-:-:S03]  /*5760*/  IMAD.WIDE.U32 R6, R8, R7, UR34 ;  /* 0x0000002208067e25 */ /* 0x000fc6000f8e0007 */
[----:B------:R-:W-:Y:S04]  /*5770*/  STL [R1+0x354], R70 ;  /* 0x0003544601007387 */ /* 0x000fe80000100800 */
[----:B------:R-:W-:Y:S04]  /*5780*/  STL [R1+0x350], R71 ;  /* 0x0003504701007387 */ /* 0x000fe80000100800 */
[----:B------:R-:W3:Y:S04]  /*5790*/  LDL.LU R98, [R1+0x60] ;  /* 0x0000600001627983 */ /* 0x000ee80000300800 */
[----:B------:R-:W3:Y:S01]  /*57a0*/  LDL.LU R99, [R1+0x64] ;  /* 0x0000640001637983 */ /* 0x000ee20000300800 */
[----:B------:R-:W-:-:S03]  /*57b0*/  IADD3 R156, P5, R6, R156, RZ ;  /* 0x0000009c069c7210 */ /* 0x000fc60007fbe0ff */
[----:B------:R-:W3:Y:S01]  /*57c0*/  LDL.LU R96, [R1+0x68] ;  /* 0x0000680001607983 */ /* 0x000ee20000300800 */
[----:B------:R-:W-:-:S03]  /*57d0*/  F2FP.PACK_AB R6, R43, R42 ;  /* 0x0000002a2b06723e */ /* 0x000fc600000000ff */
[----:B------:R-:W3:Y:S04]  /*57e0*/  LDL.LU R250, [R1+0x6c] ;  /* 0x00006c0001fa7983 */ /* 0x000ee80000300800 */
[----:B--2---:R-:W-:Y:S01]  /*57f0*/  STL [R1+0x35c], R57 ;  /* 0x00035c3901007387 */ /* 0x004fe20000100800 */
[----:B------:R-:W-:Y:S01]  /*5800*/  IMAD.X R157, R7, 0x1, R5, P5 ;  /* 0x00000001079d7824 */ /* 0x000fe200028e0605 */
[----:B------:R-:W-:Y:S02]  /*5810*/  F2FP.PACK_AB R5, R41, R40 ;  /* 0x000000282905723e */ /* 0x000fe400000000ff */
[----:B------:R-:W-:Y:S01]  /*5820*/  F2FP.PACK_AB R61, R65, R57 ;  /* 0x00000039413d723e */ /* 0x000fe200000000ff */
[----:B------:R2:W-:Y:S04]  /*5830*/  STL [R1+0x358], R65 ;  /* 0x0003584101007387 */ /* 0x0005e80000100800 */
[----:B-1----:R-:W3:Y:S04]  /*5840*/  LDL R66, [R1+0x1e0] ;  /* 0x0001e00001427983 */ /* 0x002ee80000100800 */
[----:B------:R-:W3:Y:S04]  /*5850*/  LDL R64, [R1+0x1d8] ;  /* 0x0001d80001407983 */ /* 0x000ee80000100800 */
[----:B--2---:R-:W2:Y:S04]  /*5860*/  LDL R65, [R1+0x1dc] ;  /* 0x0001dc0001417983 */ /* 0x004ea80000100800 */
[----:B------:R-:W2:Y:S04]  /*5870*/  LDL R57, [R1+0x1d4] ;  /* 0x0001d40001397983 */ /* 0x000ea80000100800 */
[----:B------:R-:W2:Y:S04]  /*5880*/  LDL.LU R42, [R1] ;  /* 0x00000000012a7983 */ /* 0x000ea80000300800 */
[----:B------:R-:W2:Y:S04]  /*5890*/  LDL.LU R38, [R1+0x4] ;  /* 0x0000040001267983 */ /* 0x000ea80000300800 */
        /* <DEDUP_REMOVED lines=21> */
[----:B------:R-:W2:Y:S01]  /*59f0*/  LDL.LU R41, [R1+0x1c] ;  /* 0x00001c0001297983 */ /* 0x000ea20000300800 */
[----:B------:R-:W-:-:S02]  /*5a00*/  F2FP.PACK_AB R7, R45, R44 ;  /* 0x0000002c2d07723e */ /* 0x000fc400000000ff */
[----:B------:R-:W-:Y:S01]  /*5a10*/  F2FP.PACK_AB R8, R47, R46 ;  /* 0x0000002e2f08723e */ /* 0x000fe200000000ff */
[----:B------:R-:W-:Y:S01]  /*5a20*/  STS [R2+0x10], R174 ;  /* 0x000010ae02007388 */ /* 0x000fe20000000800 */
[----:B------:R-:W-:Y:S02]  /*5a30*/  F2FP.PACK_AB R9, R49, R48 ;  /* 0x000000303109723e */ /* 0x000fe400000000ff */
[----:B------:R-:W-:Y:S01]  /*5a40*/  F2FP.PACK_AB R10, R51, R50 ;  /* 0x00000032330a723e */ /* 0x000fe200000000ff */
[----:B------:R-:W-:Y:S01]  /*5a50*/  STS [R2+0x490], R173 ;  /* 0x000490ad02007388 */ /* 0x000fe20000000800 */
[----:B------:R-:W-:Y:S02]  /*5a60*/  F2FP.PACK_AB R11, R53, R52 ;  /* 0x00000034350b723e */ /* 0x000fe400000000ff */
[----:B------:R-:W-:Y:S01]  /*5a70*/  F2FP.PACK_AB R20, R55, R54 ;  /* 0x000000363714723e */ /* 0x000fe200000000ff */
[----:B------:R-:W-:Y:S04]  /*5a80*/  STS [R2+0x20], R172 ;  /* 0x000020ac02007388 */ /* 0x000fe80000000800 */
        /* <DEDUP_REMOVED lines=11> */
[----:B------:R-:W-:Y:S06]  /*5b40*/  BAR.SYNC 0x0 ;  /* 0x0000000000007b1d */ /* 0x000fec0000000000 */
[----:B------:R-:W1:Y:S04]  /*5b50*/  LDS.128 R16, [R252] ;  /* 0x00000000fc107984 */ /* 0x000e680000000c00 */
[----:B------:R-:W1:Y:S04]  /*5b60*/  LDS.128 R100, [R252+0x480] ;  /* 0x00048000fc647984 */ /* 0x000e680000000c00 */
[----:B------:R-:W1:Y:S04]  /*5b70*/  LDS.128 R112, [R252+0x900] ;  /* 0x00090000fc707984 */ /* 0x000e680000000c00 */
[----:B------:R-:W1:Y:S04]  /*5b80*/  LDS.128 R116, [R252+0xd80] ;  /* 0x000d8000fc747984 */ /* 0x000e680000000c00 */
[----:B------:R-:W-:Y:S06]  /*5b90*/  BAR.SYNC 0x0 ;  /* 0x0000000000007b1d */ /* 0x000fec0000000000 */
[----:B------:R-:W-:Y:S04]  /*5ba0*/  STS [R2], R5 ;  /* 0x0000000502007388 */ /* 0x000fe80000000800 */
        /* <DEDUP_REMOVED lines=28> */
[----:B---3--:R-:W-:Y:S04]  /*5d70*/  STL [R1+0x384], R98 ;  /* 0x0003846201007387 */ /* 0x008fe80000100800 */
[----:B------:R-:W-:Y:S04]  /*5d80*/  STL [R1+0x380], R99 ;  /* 0x0003806301007387 */ /* 0x000fe80000100800 */
[----:B------:R-:W-:Y:S04]  /*5d90*/  STL [R1+0x38c], R96 ;  /* 0x00038c6001007387 */ /* 0x000fe80000100800 */
[----:B------:R-:W-:Y:S04]  /*5da0*/  STL [R1+0x388], R250 ;  /* 0x000388fa01007387 */ /* 0x000fe80000100800 */
[----:B-1----:R-:W-:Y:S01]  /*5db0*/  @!P0 STG.E.128 [R158.64], R16 ;  /* 0x000000109e008986 */ /* 0x002fe2000c101d16 */
[----:B------:R-:W-:-:S03]  /*5dc0*/  F2FP.PACK_AB R63, R182, R181 ;  /* 0x000000b5b63f723e */ /* 0x000fc600000000ff */
[----:B------:R-:W-:Y:S01]  /*5dd0*/  @!P0 STG.E.128 [R166.64], R100 ;  /* 0x00000064a6008986 */ /* 0x000fe2000c101d16 */
[----:B------:R-:W-:-:S03]  /*5de0*/  F2FP.PACK_AB R62, R180, R179 ;  /* 0x000000b3b43e723e */ /* 0x000fc600000000ff */
[----:B------:R-:W-:Y:S01]  /*5df0*/  @!P0 STG.E.128 [R160.64], R112 ;  /* 0x00000070a0008986 */ /* 0x000fe2000c101d16 */
[----:B------:R-:W-:Y:S02]  /*5e00*/  F2FP.PACK_AB R60, R178, R177 ;  /* 0x000000b1b23c723e */ /* 0x000fe400000000ff */
[----:B------:R-:W-:Y:S01]  /*5e10*/  F2FP.PACK_AB R59, R248, R251 ;  /* 0x000000fbf83b723e */ /* 0x000fe200000000ff */
[----:B------:R-:W-:Y:S01]  /*5e20*/  @!P0 STG.E.128 [R162.64], R116 ;  /* 0x00000074a2008986 */ /* 0x000fe2000c101d16 */
[----:B------:R-:W-:Y:S02]  /*5e30*/  F2FP.PACK_AB R58, R246, R249 ;  /* 0x000000f9f63a723e */ /* 0x000fe400000000ff */
[----:B------:R-:W-:Y:S01]  /*5e40*/  F2FP.PACK_AB R56, R244, R247 ;  /* 0x000000f7f438723e */ /* 0x000fe200000000ff */
[----:B------:R-:W-:Y:S01]  /*5e50*/  @!P0 STG.E.128 [R168.64], R120 ;  /* 0x00000078a8008986 */ /* 0x000fe2000c101d16 */
[----:B------:R-:W-:Y:S02]  /*5e60*/  F2FP.PACK_AB R55, R94, R245 ;  /* 0x000000f55e37723e */ /* 0x000fe400000000ff */
[----:B------:R-:W-:Y:S01]  /*5e70*/  F2FP.PACK_AB R54, R99, R98 ;  /* 0x000000626336723e */ /* 0x000fe200000000ff */
[----:B------:R1:W-:Y:S01]  /*5e80*/  @!P0 STG.E.128 [R154.64], R124 ;  /* 0x0000007c9a008986 */ /* 0x0003e2000c101d16 */
[----:B------:R-:W-:-:S02]  /*5e90*/  F2FP.PACK_AB R53, R250, R96 ;  /* 0x00000060fa35723e */ /* 0x000fc400000000ff */
[----:B--2---:R-:W-:Y:S02]  /*5ea0*/  F2FP.PACK_AB R50, R31, R30 ;  /* 0x0000001e1f32723e */ /* 0x004fe400000000ff */
[----:B------:R-:W-:Y:S02]  /*5eb0*/  F2FP.PACK_AB R48, R34, R37 ;  /* 0x000000252230723e */ /* 0x000fe400000000ff */
[----:B------:R-:W-:Y:S01]  /*5ec0*/  F2FP.PACK_AB R47, R32, R35 ;  /* 0x00000023202f723e */ /* 0x000fe200000000ff */
[----:B------:R-:W-:Y:S01]  /*5ed0*/  @!P0 STG.E.128 [R164.64], R128 ;  /* 0x00000080a4008986 */ /* 0x000fe2000c101d16 */
[----:B------:R-:W-:-:S03]  /*5ee0*/  F2FP.PACK_AB R49, R29, R28 ;  /* 0x0000001c1d31723e */ /* 0x000fc600000000ff */
[----:B------:R-:W-:Y:S04]  /*5ef0*/  STL [R1+0x394], R26 ;  /* 0x0003941a01007387 */ /* 0x000fe80000100800 */
[----:B------:R-:W-:Y:S01]  /*5f00*/  STL [R1+0x390], R27 ;  /* 0x0003901b01007387 */ /* 0x000fe20000100800 */
[----:B------:R-:W-:-:S03]  /*5f10*/  F2FP.PACK_AB R52, R27, R26 ;  /* 0x0000001a1b34723e */ /* 0x000fc600000000ff */
[----:B------:R-:W-:Y:S04]  /*5f20*/  STL [R1+0x39c], R24 ;  /* 0x00039c1801007387 */ /* 0x000fe80000100800 */
[----:B------:R-:W-:Y:S01]  /*5f30*/  STL [R1+0x398], R25 ;  /* 0x0003981901007387 */ /* 0x000fe20000100800 */
[----:B------:R-:W-:-:S03]  /*5f40*/  F2FP.PACK_AB R51, R25, R24 ;  /* 0x000000181933723e */ /* 0x000fc600000000ff */
[----:B------:R-:W-:Y:S01]  /*5f50*/  STL [R1+0x3a4], R30 ;  /* 0x0003a41e01007387 */ /* 0x000fe20000100800 */
[----:B------:R-:W-:-:S03]  /*5f60*/  F2FP.PACK_AB R242, R38, R42 ;  /* 0x0000002a26f2723e */ /* 0x000fc600000000ff */
[----:B------:R-:W-:Y:S01]  /*5f70*/  STL [R1+0x3a0], R31 ;  /* 0x0003a01f01007387 */ /* 0x000fe20000100800 */
[----:B------:R-:W-:-:S03]  /*5f80*/  F2FP.PACK_AB R46, R92, R95 ;  /* 0x0000005f5c2e723e */ /* 0x000fc600000000ff */
[----:B------:R-:W-:Y:S01]  /*5f90*/  STL [R1+0x3ac], R28 ;  /* 0x0003ac1c01007387 */ /* 0x000fe20000100800 */
[----:B------:R-:W-:Y:S02]  /*5fa0*/  F2FP.PACK_AB R241, R36, R39 ;  /* 0x0000002724f1723e */ /* 0x000fe400000000ff */
[----:B------:R-:W-:Y:S01]  /*5fb0*/  F2FP.PACK_AB R179, R83, R82 ;  /* 0x0000005253b3723e */ /* 0x000fe200000000ff */
[----:B------:R-:W-:Y:S01]  /*5fc0*/  @!P0 STG.E.128 [R156.64], R132 ;  /* 0x000000849c008986 */ /* 0x000fe2000c101d16 */
[----:B------:R-:W-:Y:S02]  /*5fd0*/  F2FP.PACK_AB R45, R97, R93 ;  /* 0x0000005d612d723e */ /* 0x000fe400000000ff */
[----:B------:R-:W-:Y:S01]  /*5fe0*/  F2FP.PACK_AB R178, R85, R84 ;  /* 0x0000005455b2723e */ /* 0x000fe200000000ff */
[----:B------:R-:W-:Y:S01]  /*5ff0*/  STL [R1+0x3a8], R29 ;  /* 0x0003a81d01007387 */ /* 0x000fe20000100800 */
[----:B------:R-:W-:Y:S02]  /*6000*/  F2FP.PACK_AB R177, R87, R86 ;  /* 0x0000005657b1723e */ /* 0x000fe400000000ff */
[----:B-1----:R-:W-:Y:S01]  /*6010*/  F2FP.PACK_AB R155, R89, R88 ;  /* 0x00000058599b723e */ /* 0x002fe200000000ff */
[----:B------:R-:W-:Y:S01]  /*6020*/  STL [R1+0x3b4], R37 ;  /* 0x0003b42501007387 */ /* 0x000fe20000100800 */
[----:B------:R-:W-:-:S02]  /*6030*/  F2FP.PACK_AB R44, R43, R33 ;  /* 0x000000212b2c723e */ /* 0x000fc400000000ff */
[----:B------:R-:W-:Y:S01]  /*6040*/  F2FP.PACK_AB R154, R91, R90 ;  /* 0x0000005a5b9a723e */ /* 0x000fe200000000ff */
[----:B------:R-:W-:Y:S06]  /*6050*/  BAR.SYNC 0x0 ;  /* 0x0000000000007b1d */ /* 0x000fec0000000000 */
[----:B------:R-:W-:Y:S01]  /*6060*/  F2FP.PACK_AB R243, R41, R40 ;  /* 0x0000002829f3723e */ /* 0x000fe200000000ff */
[----:B------:R-:W-:Y:S04]  /*6070*/  STL [R1+0x3b0], R34 ;  /* 0x0003b02201007387 */ /* 0x000fe80000100800 */
        /* <DEDUP_REMOVED lines=16> */
[----:B------:R-:W-:Y:S04]  /*6180*/  STL [R1+0x3bc], R35 ;  /* 0x0003bc2301007387 */ /* 0x000fe80000100800 */
[----:B------:R-:W-:Y:S06]  /*6190*/  BAR.SYNC 0x0 ;  /* 0x0000000000007b1d */ /* 0x000fec0000000000 */
[----:B------:R-:W-:Y:S04]  /*61a0*/  STL [R1+0x3b8], R32 ;  /* 0x0003b82001007387 */ /* 0x000fe80000100800 */
[----:B------:R-:W1:Y:S04]  /*61b0*/  LDS.128 R16, [R252] ;  /* 0x00000000fc107984 */ /* 0x000e680000000c00 */
[----:B------:R-:W2:Y:S04]  /*61c0*/  LDS.128 R100, [R252+0x480] ;  /* 0x00048000fc647984 */ /* 0x000ea80000000c00 */
[----:B------:R-:W3:Y:S04]  /*61d0*/  LDS.128 R112, [R252+0x900] ;  /* 0x00090000fc707984 */ /* 0x000ee80000000c00 */
[----:B------:R-:W1:Y:S04]  /*61e0*/  LDS.128 R116, [R252+0xd80] ;  /* 0x000d8000fc747984 */ /* 0x000e680000000c00 */
[----:B------:R-:W-:Y:S04]  /*61f0*/  STL [R1+0x3c4], R95 ;  /* 0x0003c45f01007387 */ /* 0x000fe80000100800 */
[----:B------:R-:W-:Y:S06]  /*6200*/  BAR.SYNC 0x0 ;  /* 0x0000000000007b1d */ /* 0x000fec0000000000 */
        /* <DEDUP_REMOVED lines=21> */
[----:B------:R-:W-:Y:S04]  /*6360*/  STL [R1+0x3d4], R33 ;  /* 0x0003d42101007387 */ /* 0x000fe80000100800 */
[----:B------:R-:W1:Y:S04]  /*6370*/  LDS.128 R124, [R252+0x480] ;  /* 0x00048000fc7c7984 */ /* 0x000e680000000c00 */
[----:B------:R-:W-:Y:S04]  /*6380*/  STL [R1+0x3d0], R43 ;  /* 0x0003d02b01007387 */ /* 0x000fe80000100800 */
[----:B------:R-:W-:Y:S04]  /*6390*/  STL [R1+0x3dc], R40 ;  /* 0x0003dc2801007387 */ /* 0x000fe80000100800 */
[----:B------:R-:W-:Y:S04]  /*63a0*/  STL [R1+0x3d8], R41 ;  /* 0x0003d82901007387 */ /* 0x000fe80000100800 */
[----:B------:R2:W-:Y:S04]  /*63b0*/  STL [R1+0x3e4], R42 ;  /* 0x0003e42a01007387 */ /* 0x0005e80000100800 */
[----:B------:R2:W-:Y:S04]  /*63c0*/  STL [R1+0x3e0], R38 ;  /* 0x0003e02601007387 */ /* 0x0005e80000100800 */
[----:B------:R-:W-:Y:S04]  /*63d0*/  STL.64 [R1+0x250], R74 ;  /* 0x0002504a01007387 */ /* 0x000fe80000100a00 */
[----:B------:R-:W-:Y:S04]  /*63e0*/  STL.64 [R1+0x248], R72 ;  /* 0x0002484801007387 */ /* 0x000fe80000100a00 */
[----:B--2---:R-:W2:Y:S04]  /*63f0*/  LDL R42, [R1+0x12c] ;  /* 0x00012c00012a7983 */ /* 0x004ea80000100800 */
[----:B------:R-:W2:Y:S04]  /*6400*/  LDL R38, [R1+0x1c8] ;  /* 0x0001c80001267983 */ /* 0x000ea80000100800 */
        /* <DEDUP_REMOVED lines=25> */
[----:B-1----:R-:W-:Y:S04]  /*65a0*/  @!P0 STG.E.128 [R14.64], R16 ;  /* 0x000000100e008986 */ /* 0x002fe8000c101d16 */
[----:B------:R-:W2:Y:S04]  /*65b0*/  LDL R94, [R1+0x160] ;  /* 0x00016000015e7983 */ /* 0x000ea80000100800 */
[----:B------:R-:W-:Y:S04]  /*65c0*/  @!P0 STG.E.128 [R138.64], R100 ;  /* 0x000000648a008986 */ /* 0x000fe8000c101d16 */
[----:B------:R-:W2:Y:S04]  /*65d0*/  LDL R247, [R1+0x15c] ;  /* 0x00015c0001f77983 */ /* 0x000ea80000100800 */
[----:B---3--:R-:W-:Y:S04]  /*65e0*/  @!P0 STG.E.128 [R142.64], R112 ;  /* 0x000000708e008986 */ /* 0x008fe8000c101d16 */
[----:B------:R-:W3:Y:S01]  /*65f0*/  LDL R244, [R1+0x158] ;  /* 0x0001580001f47983 */ /* 0x000ee20000100800 */
[----:B------:R-:W-:-:S03]  /*6600*/  LEA R216, R65, UR5, 0x1 ;  /* 0x0000000541d87c11 */ /* 0x000fc6000f8e08ff */
[----:B------:R-:W-:Y:S01]  /*6610*/  @!P0 STG.E.128 [R144.64], R116 ;  /* 0x0000007490008986 */ /* 0x000fe2000c101d16 */
[----:B------:R-:W-:-:S03]  /*6620*/  LEA R180, R57, UR5, 0x1 ;  /* 0x0000000539b47c11 */ /* 0x000fc6000f8e08ff */
[----:B------:R-:W2:Y:S01]  /*6630*/  LDL R249, [R1+0x154] ;  /* 0x0001540001f97983 */ /* 0x000ea20000100800 */
[----:B------:R-:W-:-:S03]  /*6640*/  LEA R168, R65, UR33, 0x1 ;  /* 0x0000002141a87c11 */ /* 0x000fc6000f8e08ff */
[----:B------:R-:W-:Y:S04]  /*6650*/  @!P0 STG.E.128 [R12.64], R120 ;  /* 0x000000780c008986 */ /* 0x000fe8000c101d16 */
[----:B------:R-:W2:Y:S04]  /*6660*/  LDL R246, [R1+0x150] ;  /* 0x0001500001f67983 */ /* 0x000ea80000100800 */
[----:B------:R1:W-:Y:S04]  /*6670*/  @!P0 STG.E.128 [R140.64], R124 ;  /* 0x0000007c8c008986 */ /* 0x0003e8000c101d16 */
[----:B------:R-:W2:Y:S04]  /*6680*/  LDL R251, [R1+0xe0] ;  /* 0x0000e00001fb7983 */ /* 0x000ea80000100800 */
[----:B------:R-:W2:Y:S04]  /*6690*/  LDL R248, [R1+0xdc] ;  /* 0x0000dc0001f87983 */ /* 0x000ea80000100800 */
[----:B------:R-:W2:Y:S04]  /*66a0*/  LDL R65, [R1+0xd4] ;  /* 0x0000d40001417983 */ /* 0x000ea80000100800 */
[----:B------:R-:W1:Y:S02]  /*66b0*/  LDS.128 R128, [R252+0x900] ;  /* 0x00090000fc807984 */ /* 0x000e640000000c00 */
[----:B-1----:R-:W-:-:S02]  /*66c0*/  LEA R140, R57, UR33, 0x1 ;  /* 0x00000021398c7c11 */ /* 0x002fc4000f8e08ff */
[----:B------:R-:W2:Y:S04]  /*66d0*/  LDL R57, [R1+0xd8] ;  /* 0x0000d80001397983 */ /* 0x000ea80000100800 */
[----:B------:R-:W1:Y:S01]  /*66e0*/  LDS.128 R132, [R252+0xd80] ;  /* 0x000d8000fc847984 */ /* 0x000e620000000c00 */
[----:B------:R-:W-:Y:S02]  /*66f0*/  LEA R120, R66, UR5, 0x1 ;  /* 0x0000000542787c11 */ /* 0x000fe4000f8e08ff */
[----:B------:R-:W-:Y:S01]  /*6700*/  LEA R192, R64, UR5, 0x1 ;  /* 0x0000000540c07c11 */ /* 0x000fe2000f8e08ff */
[----:B------:R-:W-:Y:S04]  /*6710*/  LDSM.16.M88.4 R100, [R216] ;  /* 0x00000000d864783b */ /* 0x000fe80000000200 */
[----:B------:R-:W-:Y:S04]  /*6720*/  LDSM.16.M88.4 R12, [R120] ;  /* 0x00000000780c783b */ /* 0x000fe80000000200 */
[----:B------:R-:W-:Y:S04]  /*6730*/  LDSM.16.M88.4 R212, [R192] ;  /* 0x00000000c0d4783b */ /* 0x000fe80000000200 */
[----:B------:R-:W-:Y:S04]  /*6740*/  LDSM.16.M88.4 R16, [R180] ;  /* 0x00000000b410783b */ /* 0x000fe80000000200 */
[----:B------:R-:W-:Y:S04]  /*6750*/  LDSM.16.M88.4 R120, [R120+0x1000] ;  /* 0x001000007878783b */ /* 0x000fe80000000200 */
[----:B------:R-:W-:Y:S04]  /*6760*/  LDSM.16.M88.4 R216, [R216+0x1000] ;  /* 0x00100000d8d8783b */ /* 0x000fe80000000200 */
[----:B------:R-:W-:Y:S04]  /*6770*/  LDSM.16.M88.4 R192, [R192+0x1000] ;  /* 0x00100000c0c0783b */ /* 0x000fe80000000200 */
[----:B------:R-:W-:Y:S04]  /*6780*/  @!P0 STG.E.128 [R136.64], R128 ;  /* 0x0000008088008986 */ /* 0x000fe8000c101d16 */
[----:B------:R-:W-:Y:S04]  /*6790*/  LDSM.16.M88.4 R180, [R180+0x1000] ;  /* 0x00100000b4b4783b */ /* 0x000fe80000000200 */
[----:B-1----:R-:W-:Y:S04]  /*67a0*/  @!P0 STG.E.128 [R110.64], R132 ;  /* 0x000000846e008986 */ /* 0x002fe8000c101d16 */
        /* <DEDUP_REMOVED lines=18> */
[----:B------:R-:W2:Y:S04]  /*68d0*/  LDS R109, [R0] ;  /* 0x00000000006d7984 */ /* 0x000ea80000000800 */
[----:B------:R-:W1:Y:S04]  /*68e0*/  LDS R110, [R0+0x84] ;  /* 0x00008400006e7984 */ /* 0x000e680000000800 */
        /* <DEDUP_REMOVED lines=32> */
[----:B------:R-:W1:Y:S04]  /*6af0*/  LDS R5, [R0] ;  /* 0x0000000000057984 */ /* 0x000e680000000800 */
        /* <DEDUP_REMOVED lines=8> */
[----:B------:R-:W3:Y:S04]  /*6b80*/  LDS R22, [R0+0x8c4] ;  /* 0x0008c40000167984 */ /* 0x000ee80000000800 */
[----:B------:R-:W3:Y:S04]  /*6b90*/  LDS R23, [R0+0xa50] ;  /* 0x000a500000177984 */ /* 0x000ee80000000800 */
[----:B------:R-:W3:Y:S04]  /*6ba0*/  LDS R104, [R0+0xad4] ;  /* 0x000ad40000687984 */ /* 0x000ee80000000800 */
[----:B------:R-:W3:Y:S04]  /*6bb0*/  LDS R105, [R0+0xc60] ;  /* 0x000c600000697984 */ /* 0x000ee80000000800 */
[----:B------:R-:W3:Y:S04]  /*6bc0*/  LDS R106, [R0+0xce4] ;  /* 0x000ce400006a7984 */ /* 0x000ee80000000800 */
[----:B------:R-:W3:Y:S04]  /*6bd0*/  LDS R107, [R0+0xe70] ;  /* 0x000e7000006b7984 */ /* 0x000ee80000000800 */
[----:B------:R-:W3:Y:S04]  /*6be0*/  LDS R108, [R0+0xef4] ;  /* 0x000ef400006c7984 */ /* 0x000ee80000000800 */
[----:B------:R-:W-:Y:S06]  /*6bf0*/  BAR.SYNC 0x0 ;  /* 0x0000000000007b1d */ /* 0x000fec0000000000 */
[----:B--2---:R-:W-:Y:S04]  /*6c00*/  STS [R42+0x14000], R109 ;  /* 0x0140006d2a007388 */ /* 0x004fe80000000800 */
[----:B-1----:R-:W-:Y:S04]  /*6c10*/  STS [R38], R110 ;  /* 0x0000006e26007388 */ /* 0x002fe80000000800 */
[----:B------:R-:W-:Y:S04]  /*6c20*/  STS [R40], R111 ;  /* 0x0000006f28007388 */ /* 0x000fe80000000800 */
[----:B------:R-:W-:Y:S04]  /*6c30*/  STS [R41], R112 ;  /* 0x0000007029007388 */ /* 0x000fe80000000800 */
[----:B------:R-:W-:Y:S04]  /*6c40*/  STS [R33+0x14000], R113 ;  /* 0x0140007121007388 */ /* 0x000fe80000000800 */
[----:B------:R-:W-:Y:S04]  /*6c50*/  STS [R43], R114 ;  /* 0x000000722b007388 */ /* 0x000fe80000000800 */
        /* <DEDUP_REMOVED lines=18> */
[----:B------:R-:W-:Y:S01]  /*6d80*/  STS [R98+0x14000], R21 ;  /* 0x0140001562007388 */ /* 0x000fe20000000800 */
[----:B------:R-:W-:-:S03]  /*6d90*/  LEA R160, R66, UR33, 0x1 ;  /* 0x0000002142a07c11 */ /* 0x000fc6000f8e08ff */
[----:B---3--:R-:W-:Y:S04]  /*6da0*/  STS [R99], R22 ;  /* 0x0000001663007388 */ /* 0x008fe80000000800 */
[----:B------:R-:W-:Y:S04]  /*6db0*/  STS [R245], R23 ;  /* 0x00000017f5007388 */ /* 0x000fe80000000800 */
[----:B------:R1:W-:Y:S04]  /*6dc0*/  STS [R94], R104 ;  /* 0x000000685e007388 */ /* 0x0003e80000000800 */
[----:B------:R-:W-:Y:S04]  /*6dd0*/  STS [R247+0x14000], R105 ;  /* 0x01400069f7007388 */ /* 0x000fe80000000800 */
[----:B------:R-:W-:Y:S01]  /*6de0*/  STS [R244], R106 ;  /* 0x0000006af4007388 */ /* 0x000fe20000000800 */
[----:B-1----:R-:W-:-:S03]  /*6df0*/  LEA R104, R64, UR33, 0x1 ;  /* 0x0000002140687c11 */ /* 0x002fc6000f8e08ff */
[----:B------:R-:W-:Y:S04]  /*6e00*/  STS [R249], R107 ;  /* 0x0000006bf9007388 */ /* 0x000fe80000000800 */
[----:B------:R-:W-:Y:S04]  /*6e10*/  STS [R246], R108 ;  /* 0x0000006cf6007388 */ /* 0x000fe80000000800 */
[----:B------:R-:W-:Y:S06]  /*6e20*/  BAR.SYNC 0x0 ;  /* 0x0000000000007b1d */ /* 0x000fec0000000000 */
[----:B------:R-:W-:Y:S04]  /*6e30*/  LDSM.16.M88.4 R148, [R160] ;  /* 0x00000000a094783b */ /* 0x000fe80000000200 */
[----:B------:R-:W-:Y:S04]  /*6e40*/  LDSM.16.M88.4 R128, [R168] ;  /* 0x00000000a880783b */ /* 0x000fe80000000200 */
[----:B------:R-:W-:Y:S04]  /*6e50*/  LDSM.16.M88.4 R164, [R104] ;  /* 0x0000000068a4783b */ /* 0x000fe80000000200 */
[----:B------:R-:W-:Y:S04]  /*6e60*/  LDSM.16.M88.4 R116, [R140] ;  /* 0x000000008c74783b */ /* 0x000fe80000000200 */
[----:B------:R-:W-:Y:S04]  /*6e70*/  LDSM.16.M88.4 R160, [R160+0x1000] ;  /* 0x00100000a0a0783b */ /* 0x000fe80000000200 */
[----:B------:R-:W-:Y:S04]  /*6e80*/  LDSM.16.M88.4 R168, [R168+0x1000] ;  /* 0x00100000a8a8783b */ /* 0x000fe80000000200 */
[----:B------:R-:W-:Y:S04]  /*6e90*/  LDSM.16.M88.4 R104, [R104+0x1000] ;  /* 0x001000006868783b */ /* 0x000fe80000000200 */
[----:B------:R-:W-:Y:S04]  /*6ea0*/  LDSM.16.M88.4 R140, [R140+0x1000] ;  /* 0x001000008c8c783b */ /* 0x000fe80000000200 */
[----:B------:R-:W-:Y:S04]  /*6eb0*/  LDSM.16.MT88.4 R236, [R251] ;  /* 0x00000000fbec783b */ /* 0x000fe80000004200 */
[----:B------:R-:W-:Y:S04]  /*6ec0*/  LDSM.16.MT88.4 R232, [R251+0x800] ;  /* 0x00080000fbe8783b */ /* 0x000fe80000004200 */
[----:B------:R-:W-:Y:S04]  /*6ed0*/  LDSM.16.MT88.4 R208, [R251+0x1000] ;  /* 0x00100000fbd0783b */ /* 0x000fe80000004200 */
[----:B------:R-:W-:Y:S04]  /*6ee0*/  LDSM.16.MT88.4 R132, [R251+0x1800] ;  /* 0x00180000fb84783b */ /* 0x000fe80000004200 */
        /* <DEDUP_REMOVED lines=31> */
[----:B------:R-:W2:Y:S04]  /*70e0*/  LDS R60, [R0+0x84] ;  /* 0x00008400003c7984 */ /* 0x000ea80000000800 */
[----:B------:R-:W3:Y:S04]  /*70f0*/  LDS R69, [R0+0x210] ;  /* 0x0002100000457984 */ /* 0x000ee80000000800 */
        /* <DEDUP_REMOVED lines=39> */
[----:B------:R-:W2:Y:S04]  /*7370*/  LDS R108, [R0+0x840] ;  /* 0x00084000006c7984 */ /* 0x000ea80000000800 */
        /* <DEDUP_REMOVED lines=8> */
[----:B-1----:R-:W-:Y:S04]  /*7400*/  STS [R42+0x14000], R61 ;  /* 0x0140003d2a007388 */ /* 0x002fe80000000800 */
[----:B--2---:R-:W-:Y:S04]  /*7410*/  STS [R38], R60 ;  /* 0x0000003c26007388 */ /* 0x004fe80000000800 */
[----:B---3--:R-:W-:Y:S04]  /*7420*/  STS [R40], R69 ;  /* 0x0000004528007388 */ /* 0x008fe80000000800 */
        /* <DEDUP_REMOVED lines=13> */
[----:B------:R-:W2:Y:S04]  /*7500*/  LDL.LU R59, [R1+0xe4] ;  /* 0x0000e400013b7983 */ /* 0x000ea80000300800 */
[----:B------:R-:W-:Y:S04]  /*7510*/  STS [R30+0x14000], R124 ;  /* 0x0140007c1e007388 */ /* 0x000fe80000000800 */
[----:B------:R-:W3:Y:S04]  /*7520*/  LDL.LU R58, [R1+0xb4] ;  /* 0x0000b400013a7983 */ /* 0x000ee80000300800 */
[----:B------:R-:W-:Y:S04]  /*7530*/  STS [R31], R115 ;  /* 0x000000731f007388 */ /* 0x000fe80000000800 */
[----:B------:R-:W2:Y:S04]  /*7540*/  LDL.LU R55, [R1+0xe8] ;  /* 0x0000e80001377983 */ /* 0x000ea80000300800 */
[----:B------:R-:W-:Y:S04]  /*7550*/  STS [R24], R114 ;  /* 0x0000007218007388 */ /* 0x000fe80000000800 */
[----:B------:R-:W2:Y:S04]  /*7560*/  LDL.LU R54, [R1+0xb8] ;  /* 0x0000b80001367983 */ /* 0x000ea80000300800 */
[----:B------:R-:W-:Y:S04]  /*7570*/  STS [R25], R113 ;  /* 0x0000007119007388 */ /* 0x000fe80000000800 */
[----:B------:R-:W2:Y:S04]  /*7580*/  LDL.LU R53, [R1+0xec] ;  /* 0x0000ec0001357983 */ /* 0x000ea80000300800 */
[----:B------:R-:W-:Y:S04]  /*7590*/  STS [R26+0x14000], R112 ;  /* 0x014000701a007388 */ /* 0x000fe80000000800 */
[----:B------:R-:W2:Y:S04]  /*75a0*/  LDL.LU R52, [R1+0xbc] ;  /* 0x0000bc0001347983 */ /* 0x000ea80000300800 */
        /* <DEDUP_REMOVED lines=18> */
[----:B------:R1:W-:Y:S04]  /*76d0*/  STS [R249], R62 ;  /* 0x0000003ef9007388 */ /* 0x0003e80000000800 */
[----:B------:R-:W2:Y:S04]  /*76e0*/  LDL.LU R70, [R1+0xd0] ;  /* 0x0000d00001467983 */ /* 0x000ea80000300800 */
[----:B------:R1:W-:Y:S01]  /*76f0*/  STS [R246], R56 ;  /* 0x00000038f6007388 */ /* 0x0003e20000000800 */
[C---:B------:R-:W5:Y:S03]  /*7700*/  HMMA.16816.F32 R240, R12.reuse, R236, RZ ;  /* 0x000000ec0cf0723c */ /* 0x040f6600000018ff */
[----:B-1----:R-:W2:Y:S04]  /*7710*/  LDL R62, [R1+0x1f4] ;  /* 0x0001f400013e7983 */ /* 0x002ea80000100800 */
[----:B------:R-:W2:Y:S04]  /*7720*/  LDL R64, [R1+0x1ec] ;  /* 0x0001ec0001407983 */ /* 0x000ea80000100800 */
[----:B------:R-:W2:Y:S01]  /*7730*/  LDL R56, [R1+0x128] ;  /* 0x0001280001387983 */ /* 0x000ea20000100800 */
[C---:B------:R-:W5:Y:S03]  /*7740*/  HMMA.16816.F32 R112, R12.reuse, R238, RZ ;  /* 0x000000ee0c70723c */ /* 0x040f6600000018ff */
[----:B------:R-:W2:Y:S05]  /*7750*/  LDL R63, [R1+0x1e8] ;  /* 0x0001e800013f7983 */ /* 0x000eaa0000100800 */
[C---:B------:R-:W5:Y:S08]  /*7760*/  HMMA.16816.F32 R152, R12.reuse, R8, RZ ;  /* 0x000000080c98723c */ /* 0x040f7000000018ff */
[C---:B------:R-:W5:Y:S08]  /*7770*/  HMMA.16816.F32 R176, R12.reuse, R10, RZ ;  /* 0x0000000a0cb0723c */ /* 0x040f7000000018ff */
[C---:B------:R-:W5:Y:S08]  /*7780*/  HMMA.16816.F32 R144, R12.reuse, R20, RZ ;  /* 0x000000140c90723c */ /* 0x040f7000000018ff */
[C---:B------:R-:W5:Y:S08]  /*7790*/  HMMA.16816.F32 R124, R12.reuse, R22, RZ ;  /* 0x000000160c7c723c */ /* 0x040f7000000018ff */
[C---:B------:R-:W5:Y:S08]  /*77a0*/  HMMA.16816.F32 R108, R12.reuse, R156, RZ ;  /* 0x0000009c0c6c723c */ /* 0x040f7000000018ff */
[----:B------:R-:W5:Y:S08]  /*77b0*/  HMMA.16816.F32 R12, R12, R158, RZ ;  /* 0x0000009e0c0c723c */ /* 0x000f7000000018ff */
[C---:B-----5:R-:W-:Y:S08]  /*77c0*/  HMMA.16816.F32 R240, R100.reuse, R232, R240 ;  /* 0x000000e864f0723c */ /* 0x060ff000000018f0 */
[C---:B------:R-:W-:Y:S08]  /*77d0*/  HMMA.16816.F32 R112, R100.reuse, R234, R112 ;  /* 0x000000ea6470723c */ /* 0x040ff00000001870 */
[C---:B------:R-:W-:Y:S08]  /*77e0*/  HMMA.16816.F32 R152, R100.reuse, R224, R152 ;  /* 0x000000e06498723c */ /* 0x040ff00000001898 */
[C---:B------:R-:W-:Y:S08]  /*77f0*/  HMMA.16816.F32 R176, R100.reuse, R226, R176 ;  /* 0x000000e264b0723c */ /* 0x040ff000000018b0 */
[C---:B------:R-:W-:Y:S08]  /*7800*/  HMMA.16816.F32 R144, R100.reuse, R136, R144 ;  /* 0x000000886490723c */ /* 0x040ff00000001890 */
[C---:B------:R-:W-:Y:S08]  /*7810*/  HMMA.16816.F32 R124, R100.reuse, R138, R124 ;  /* 0x0000008a647c723c */ /* 0x040ff0000000187c */
[C---:B------:R-:W-:Y:S08]  /*7820*/  HMMA.16816.F32 R108, R100.reuse, R220, R108 ;  /* 0x000000dc646c723c */ /* 0x040ff0000000186c */
[----:B------:R-:W-:Y:S08]  /*7830*/  HMMA.16816.F32 R100, R100, R222, R12 ;  /* 0x000000de6464723c */ /* 0x000ff0000000180c */
[C---:B------:R-:W5:Y:S08]  /*7840*/  HMMA.16816.F32 R12, R120.reuse, R236, RZ ;  /* 0x000000ec780c723c */ /* 0x040f7000000018ff */
[C---:B------:R-:W5:Y:S08]  /*7850*/  HMMA.16816.F32 R236, R120.reuse, R238, RZ ;  /* 0x000000ee78ec723c */ /* 0x040f7000000018ff */
[----:B------:R-:W5:Y:S08]  /*7860*/  HMMA.16816.F32 R228, R120, R8, RZ ;  /* 0x0000000878e4723c */ /* 0x000f7000000018ff */
[C---:B-----5:R-:W-:Y:S08]  /*7870*/  HMMA.16816.F32 R12, R216.reuse, R232, R12 ;  /* 0x000000e8d80c723c */ /* 0x060ff0000000180c */
[----:B------:R-:W-:Y:S08]  /*7880*/  HMMA.16816.F32 R236, R216, R234, R236 ;  /* 0x000000ead8ec723c */ /* 0x000ff000000018ec */
[----:B------:R-:W5:Y:S08]  /*7890*/  HMMA.16816.F32 R232, R120, R10, RZ ;  /* 0x0000000a78e8723c */ /* 0x000f7000000018ff */
[----:B------:R-:W-:Y:S08]  /*78a0*/  HMMA.16816.F32 R228, R216, R224, R228 ;  /* 0x000000e0d8e4723c */ /* 0x000ff000000018e4 */
[----:B------:R-:W-:Y:S08]  /*78b0*/  HMMA.16816.F32 R8, R120, R20, RZ ;  /* 0x000000147808723c */ /* 0x000ff000000018ff */
[----:B-----5:R-:W-:Y:S08]  /*78c0*/  HMMA.16816.F32 R232, R216, R226, R232 ;  /* 0x000000e2d8e8723c */ /* 0x020ff000000018e8 */
[C---:B------:R-:W5:Y:S08]  /*78d0*/  HMMA.16816.F32 R224, R120.reuse, R156, RZ ;  /* 0x0000009c78e0723c */ /* 0x040f7000000018ff */
[C---:B------:R-:W5:Y:S08]  /*78e0*/  HMMA.16816.F32 R20, R120.reuse, R22, RZ ;  /* 0x000000167814723c */ /* 0x040f7000000018ff */
[----:B------:R5:W5:Y:S01]  /*78f0*/  HMMA.16816.F32 R120, R120, R158, RZ ;  /* 0x0000009e7878723c */ /* 0x000b6200000018ff */
[----:B------:R-:W-:Y:S06]  /*7900*/  BAR.SYNC 0x0 ;  /* 0x0000000000007b1d */ /* 0x000fec0000000000 */
[----:B-----5:R-:W-:Y:S01]  /*7910*/  LDSM.16.MT88.4 R156, [R57] ;  /* 0x00000000399c783b */ /* 0x020fe20000004200 */
[C---:B------:R-:W5:Y:S08]  /*7920*/  HMMA.16816.F32 R224, R216.reuse, R220, R224 ;  /* 0x000000dcd8e0723c */ /* 0x040f7000000018e0 */
[C---:B------:R-:W5:Y:S08]  /*7930*/  HMMA.16816.F32 R8, R216.reuse, R136, R8 ;  /* 0x00000088d808723c */ /* 0x040f700000001808 */
[C---:B------:R5:W5:Y:S02]  /*7940*/  HMMA.16816.F32 R20, R216.reuse, R138, R20 ;  /* 0x0000008ad814723c */ /* 0x040b640000001814 */
[----:B-----5:R-:W-:Y:S06]  /*7950*/  LDSM.16.MT88.4 R136, [R251] ;  /* 0x00000000fb88783b */ /* 0x020fec0000004200 */
[----:B------:R-:W5:Y:S08]  /*7960*/  HMMA.16816.F32 R120, R216, R222, R120 ;  /* 0x000000ded878723c */ /* 0x000f700000001878 */
[-C--:B------:R-:W5:Y:S08]  /*7970*/  HMMA.16816.F32 R108, R212, R196.reuse, R108 ;  /* 0x000000c4d46c723c */ /* 0x080f70000000186c */
[----:B------:R-:W5:Y:S08]  /*7980*/  HMMA.16816.F32 R224, R192, R196, R224 ;  /* 0x000000c4c0e0723c */ /* 0x000f7000000018e0 */
[C---:B------:R-:W5:Y:S08]  /*7990*/  HMMA.16816.F32 R240, R212.reuse, R208, R240 ;  /* 0x000000d0d4f0723c */ /* 0x040f7000000018f0 */
[----:B------:R-:W5:Y:S08]  /*79a0*/  HMMA.16816.F32 R112, R212, R210, R112 ;  /* 0x000000d2d470723c */ /* 0x000f700000001870 */
[C---:B------:R-:W5:Y:S08]  /*79b0*/  HMMA.16816.F32 R12, R192.reuse, R208, R12 ;  /* 0x000000d0c00c723c */ /* 0x040f70000000180c */
[----:B------:R-:W5:Y:S08]  /*79c0*/  HMMA.16816.F32 R236, R192, R210, R236 ;  /* 0x000000d2c0ec723c */ /* 0x000f7000000018ec */
[C---:B------:R-:W5:Y:S08]  /*79d0*/  HMMA.16816.F32 R144, R212.reuse, R200, R144 ;  /* 0x000000c8d490723c */ /* 0x040f700000001890 */
[----:B------:R-:W5:Y:S08]  /*79e0*/  HMMA.16816.F32 R124, R212, R202, R124 ;  /* 0x000000cad47c723c */ /* 0x000f70000000187c */
[----:B------:R-:W5:Y:S08]  /*79f0*/  HMMA.16816.F32 R8, R192, R200, R8 ;  /* 0x000000c8c008723c */ /* 0x000f700000001808 */
[----:B------:R-:W-:Y:S08]  /*7a00*/  HMMA.16816.F32 R100, R212, R198, R100 ;  /* 0x000000c6d464723c */ /* 0x000ff00000001864 */
[C---:B------:R-:W5:Y:S08]  /*7a10*/  HMMA.16816.F32 R228, R192.reuse, R204, R228 ;  /* 0x000000ccc0e4723c */ /* 0x040f7000000018e4 */
[C---:B------:R-:W5:Y:S08]  /*7a20*/  HMMA.16816.F32 R232, R192.reuse, R206, R232 ;  /* 0x000000cec0e8723c */ /* 0x040f7000000018e8 */
[C---:B------:R-:W5:Y:S08]  /*7a30*/  HMMA.16816.F32 R20, R192.reuse, R202, R20 ;  /* 0x000000cac014723c */ /* 0x040f700000001814 */
[----:B-----5:R5:W5:Y:S02]  /*7a40*/  HMMA.16816.F32 R120, R192, R198, R120 ;  /* 0x000000c6c078723c */ /* 0x020b640000001878 */
[----:B-----5:R-:W1:Y:S06]  /*7a50*/  LDSM.16.MT88.4 R196, [R65] ;  /* 0x0000000041c4783b */ /* 0x020e6c0000004200 */
[-C--:B------:R-:W5:Y:S08]  /*7a60*/  HMMA.16816.F32 R108, R16, R184.reuse, R108 ;  /* 0x000000b8106c723c */ /* 0x080f70000000186c */
[----:B------:R-:W5:Y:S08]  /*7a70*/  HMMA.16816.F32 R224, R180, R184, R224 ;  /* 0x000000b8b4e0723c */ /* 0x000f7000000018e0 */
[C---:B------:R-:W5:Y:S08]  /*7a80*/  HMMA.16816.F32 R240, R16.reuse, R132, R240 ;  /* 0x0000008410f0723c */ /* 0x040f7000000018f0 */
[----:B------:R-:W5:Y:S08]  /*7a90*/  HMMA.16816.F32 R112, R16, R134, R112 ;  /* 0x000000861070723c */ /* 0x000f700000001870 */
[C---:B------:R-:W5:Y:S08]  /*7aa0*/  HMMA.16816.F32 R12, R180.reuse, R132, R12 ;  /* 0x00000084b40c723c */ /* 0x040f70000000180c */
[----:B------:R5:W5:Y:S01]  /*7ab0*/  HMMA.16816.F32 R236, R180, R134, R236 ;  /* 0x00000086b4ec723c */ /* 0x000b6200000018ec */
[----:B------:R-:W1:Y:S04]  /*7ac0*/  S2R R218, SR_TID.X ;  /* 0x0000000000da7919 */ /* 0x000e680000002100 */
[----:B-----5:R-:W-:Y:S03]  /*7ad0*/  LDSM.16.MT88.4 R132, [R57+0x800] ;  /* 0x000800003984783b */ /* 0x020fe60000004200 */
[C---:B------:R-:W5:Y:S08]  /*7ae0*/  HMMA.16816.F32 R144, R16.reuse, R188, R144 ;  /* 0x000000bc1090723c */ /* 0x040f700000001890 */
[----:B------:R-:W5:Y:S08]  /*7af0*/  HMMA.16816.F32 R124, R16, R190, R124 ;  /* 0x000000be107c723c */ /* 0x000f70000000187c */
[C---:B------:R-:W5:Y:S08]  /*7b00*/  HMMA.16816.F32 R8, R180.reuse, R188, R8 ;  /* 0x000000bcb408723c */ /* 0x040f700000001808 */
[C---:B------:R-:W-:Y:S08]  /*7b10*/  HMMA.16816.F32 R228, R180.reuse, R172, R228 ;  /* 0x000000acb4e4723c */ /* 0x040ff000000018e4 */
[C---:B------:R-:W-:Y:S08]  /*7b20*/  HMMA.16816.F32 R232, R180.reuse, R174, R232 ;  /* 0x000000aeb4e8723c */ /* 0x040ff000000018e8 */
[C---:B------:R-:W5:Y:S08]  /*7b30*/  HMMA.16816.F32 R20, R180.reuse, R190, R20 ;  /* 0x000000beb414723c */ /* 0x040f700000001814 */
[----:B------:R5:W-:Y:S02]  /*7b40*/  HMMA.16816.F32 R120, R180, R186, R120 ;  /* 0x000000bab478723c */ /* 0x000be40000001878 */
[----:B-----5:R-:W2:Y:S06]  /*7b50*/  LDSM.16.MT88.4 R180, [R65+0x800] ;  /* 0x0008000041b4783b */ /* 0x020eac0000004200 */
[-C--:B-1----:R-:W5:Y:S08]  /*7b60*/  HMMA.16816.F32 R108, R148, R196.reuse, R108 ;  /* 0x000000c4946c723c */ /* 0x082f70000000186c */
[----:B------:R-:W5:Y:S08]  /*7b70*/  HMMA.16816.F32 R224, R160, R196, R224 ;  /* 0x000000c4a0e0723c */ /* 0x000f7000000018e0 */
[C---:B------:R-:W-:Y:S08]  /*7b80*/  HMMA.16816.F32 R240, R148.reuse, R136, R240 ;  /* 0x0000008894f0723c */ /* 0x040ff000000018f0 */
[----:B------:R-:W-:Y:S08]  /*7b90*/  HMMA.16816.F32 R112, R148, R138, R112 ;  /* 0x0000008a9470723c */ /* 0x000ff00000001870 */
[C---:B------:R-:W-:Y:S08]  /*7ba0*/  HMMA.16816.F32 R12, R160.reuse, R136, R12 ;  /* 0x00000088a00c723c */ /* 0x040ff0000000180c */
[----:B------:R-:W-:Y:S08]  /*7bb0*/  HMMA.16816.F32 R236, R160, R138, R236 ;  /* 0x0000008aa0ec723c */ /* 0x000ff000000018ec */
[C---:B------:R-:W-:Y:S08]  /*7bc0*/  HMMA.16816.F32 R144, R148.reuse, R156, R144 ;  /* 0x0000009c9490723c */ /* 0x040ff00000001890 */
[----:B------:R-:W-:Y:S08]  /*7bd0*/  HMMA.16816.F32 R124, R148, R158, R124 ;  /* 0x0000009e947c723c */ /* 0x000ff0000000187c */
[C---:B------:R5:W-:Y:S01]  /*7be0*/  HMMA.16816.F32 R136, R160.reuse, R156, R8 ;  /* 0x0000009ca088723c */ /* 0x040be20000001808 */
[----:B------:R-:W-:Y:S01]  /*7bf0*/  SHF.R.U32.HI R6, RZ, 0x2, R218 ;  /* 0x00000002ff067819 */ /* 0x000fe200000116da */
[C---:B------:R-:W-:Y:S01]  /*7c00*/  IMAD.SHL.U32 R7, R218.reuse, 0x2, RZ ;  /* 0x00000002da077824 */ /* 0x040fe200078e00ff */
[----:B------:R-:W-:Y:S01]  /*7c10*/  LOP3.LUT R5, R218, 0x20, RZ, 0xc0, !PT ;  /* 0x00000020da057812 */ /* 0x000fe200078ec0ff */
[----:B-----5:R-:W-:Y:S04]  /*7c20*/  LDSM.16.MT88.4 R8, [R248+0x1000] ;  /* 0x00100000f808783b */ /* 0x020fe80000004200 */
[----:B------:R5:W-:Y:S02]  /*7c30*/  HMMA.16816.F32 R156, R160, R158, R20 ;  /* 0x0000009ea09c723c */ /* 0x000be40000001814 */
[----:B-----5:R-:W1:Y:S06]  /*7c40*/  LDSM.16.MT88.4 R20, [R65+0x1000] ;  /* 0x001000004114783b */ /* 0x020e6c0000004200 */
[----:B--2---:R-:W5:Y:S01]  /*7c50*/  HMMA.16816.F32 R108, R128, R180, R108 ;  /* 0x000000b4806c723c */ /* 0x004f62000000186c */
[----:B------:R-:W-:-:S07]  /*7c60*/  SGXT.U32 R6, R6, 0x3 ;  /* 0x000000030606781a */ /* 0x000fce0000000000 */
[----:B------:R-:W5:Y:S01]  /*7c70*/  HMMA.16816.F32 R224, R168, R180, R224 ;  /* 0x000000b4a8e0723c */ /* 0x000f6200000018e0 */
[----:B------:R-:W-:-:S04]  /*7c80*/  SHF.R.U32.HI R5, RZ, 0x1, R5 ;  /* 0x00000001ff057819 */ /* 0x000fc80000011605 */
[----:B------:R-:W-:Y:S02]  /*7c90*/  LOP3.LUT R5, R6, R5, RZ, 0xfc, !PT ;  /* 0x0000000506057212 */ /* 0x000fe400078efcff */
[----:B------:R-:W-:-:S03]  /*7ca0*/  LOP3.LUT R6, R7, 0x6, RZ, 0xc0, !PT ;  /* 0x0000000607067812 */ /* 0x000fc600078ec0ff */
[----:B------:R-:W-:-:S05]  /*7cb0*/  IMAD.SHL.U32 R5, R5, 0x40, RZ ;  /* 0x0000004005057824 */ /* 0x000fca00078e00ff */
[C---:B------:R-:W-:Y:S01]  /*7cc0*/  LOP3.LUT R6, R5.reuse, R6, RZ, 0xfc, !PT ;  /* 0x0000000605067212 */ /* 0x040fe200078efcff */
[-C--:B-1---5:R-:W-:Y:S08]  /*7cd0*/  HMMA.16816.F32 R108, R164, R20.reuse, R108 ;  /* 0x00000014a46c723c */ /* 0x0a2ff0000000186c */
[----:B------:R5:W-:Y:S07]  /*7ce0*/  HMMA.16816.F32 R224, R104, R20, R224 ;  /* 0x0000001468e0723c */ /* 0x000bee00000018e0 */
[----:B-----5:R-:W-:Y:S01]  /*7cf0*/  LEA R21, R6, UR32, 0x1 ;  /* 0x0000002006157c11 */ /* 0x020fe2000f8e08ff */
[----:B------:R-:W-:-:S02]  /*7d00*/  IMAD.IADD R6, R5, 0x1, R56 ;  /* 0x0000000105067824 */ /* 0x000fc400078e0238 */
[----:B------:R-:W3:Y:S01]  /*7d10*/  LDL R56, [R1+0x1f0] ;  /* 0x0001f00001387983 */ /* 0x000ee20000100800 */
[C---:B------:R-:W5:Y:S03]  /*7d20*/  HMMA.16816.F32 R152, R212.reuse, R204, R152 ;  /* 0x000000ccd498723c */ /* 0x040f660000001898 */
[----:B------:R-:W-:Y:S05]  /*7d30*/  LDS R21, [R21] ;  /* 0x0000000015157984 */ /* 0x000fea0000000800 */
[----:B------:R-:W5:-:S15]  /*7d40*/  HMMA.16816.F32 R176, R212, R206, R176 ;  /* 0x000000ced4b0723c */ /* 0x000f5e00000018b0 */
[----:B------:R-:W-:-:S01]  /*7d50*/  NOP ;  /* 0x0000000000007918 */ /* 0x000fc20000000000 */
[C---:B-----5:R5:W5:Y:S02]  /*7d60*/  HMMA.16816.F32 R192, R16.reuse, R172, R152 ;  /* 0x000000ac10c0723c */ /* 0x060b640000001898 */
[----:B-----5:R-:W1:Y:S06]  /*7d70*/  LDSM.16.MT88.4 R152, [R248] ;  /* 0x00000000f898783b */ /* 0x020e6c0000004200 */
[C---:B------:R5:W5:Y:S02]  /*7d80*/  HMMA.16816.F32 R176, R16.reuse, R174, R176 ;  /* 0x000000ae10b0723c */ /* 0x040b6400000018b0 */
[----:B-----5:R-:W-:Y:S06]  /*7d90*/  LDSM.16.MT88.4 R172, [R248+0x800] ;  /* 0x00080000f8ac783b */ /* 0x020fec0000004200 */
[----:B------:R5:W5:Y:S02]  /*7da0*/  HMMA.16816.F32 R100, R16, R186, R100 ;  /* 0x000000ba1064723c */ /* 0x000b640000001864 */
[----:B-----5:R-:W3:Y:S06]  /*7db0*/  LDSM.16.MT88.4 R16, [R251+0x800] ;  /* 0x00080000fb10783b */ /* 0x020eec0000004200 */
[C---:B-1----:R-:W5:Y:S08]  /*7dc0*/  HMMA.16816.F32 R192, R148.reuse, R152, R192 ;  /* 0x0000009894c0723c */ /* 0x042f7000000018c0 */
[----:B------:R-:W5:Y:S08]  /*7dd0*/  HMMA.16816.F32 R176, R148, R154, R176 ;  /* 0x0000009a94b0723c */ /* 0x000f7000000018b0 */
[C---:B------:R-:W5:Y:S08]  /*7de0*/  HMMA.16816.F32 R228, R160.reuse, R152, R228 ;  /* 0x00000098a0e4723c */ /* 0x040f7000000018e4 */
[----:B------:R5:W5:Y:S02]  /*7df0*/  HMMA.16816.F32 R232, R160, R154, R232 ;  /* 0x0000009aa0e8723c */ /* 0x000b6400000018e8 */
[----:B-----5:R-:W1:Y:S06]  /*7e00*/  LDSM.16.MT88.4 R152, [R251+0x1000] ;  /* 0x00100000fb98783b */ /* 0x020e6c0000004200 */
[-C--:B------:R5:W5:Y:S08]  /*7e10*/  HMMA.16816.F32 R100, R148, R198.reuse, R100 ;  /* 0x000000c69464723c */ /* 0x080b700000001864 */
[----:B------:R-:W5:Y:S01]  /*7e20*/  HMMA.16816.F32 R120, R160, R198, R120 ;  /* 0x000000c6a078723c */ /* 0x000f620000001878 */
[----:B------:R-:W-:Y:S01]  /*7e30*/  LEA R6, R6, UR32, 0x1 ;  /* 0x0000002006067c11 */ /* 0x000fe2000f8e08ff */
[----:B-----5:R-:W-:Y:S04]  /*7e40*/  LDSM.16.MT88.4 R148, [R57+0x1000] ;  /* 0x001000003994783b */ /* 0x020fe80000004200 */
[----:B------:R-:W-:Y:S02]  /*7e50*/  LDS R7, [R6+0x10] ;  /* 0x0000100006077984 */ /* 0x000fe40000000800 */
[C---:B---3--:R-:W5:Y:S02]  /*7e60*/  HMMA.16816.F32 R112, R128.reuse, R18, R112 ;  /* 0x000000128070723c */ /* 0x048f640000001870 */
[----:B------:R-:W-:Y:S06]  /*7e70*/  LDS R20, [R6+0x400] ;  /* 0x0004000006147984 */ /* 0x000fec0000000800 */
[C---:B------:R-:W5:Y:S08]  /*7e80*/  HMMA.16816.F32 R192, R128.reuse, R172, R192 ;  /* 0x000000ac80c0723c */ /* 0x040f7000000018c0 */
[----:B------:R-:W5:Y:S08]  /*7e90*/  HMMA.16816.F32 R176, R128, R174, R176 ;  /* 0x000000ae80b0723c */ /* 0x000f7000000018b0 */
[C---:B------:R-:W5:Y:S08]  /*7ea0*/  HMMA.16816.F32 R228, R168.reuse, R172, R228 ;  /* 0x000000aca8e4723c */ /* 0x040f7000000018e4 */
[----:B------:R-:W5:Y:S08]  /*7eb0*/  HMMA.16816.F32 R232, R168, R174, R232 ;  /* 0x000000aea8e8723c */ /* 0x000f7000000018e8 */
[-C--:B------:R-:W-:Y:S08]  /*7ec0*/  HMMA.16816.F32 R240, R128, R16.reuse, R240 ;  /* 0x0000001080f0723c */ /* 0x080ff000000018f0 */
[C---:B------:R-:W-:Y:S08]  /*7ed0*/  HMMA.16816.F32 R12, R168.reuse, R16, R12 ;  /* 0x00000010a80c723c */ /* 0x040ff0000000180c */
[----:B------:R5:W-:Y:S02]  /*7ee0*/  HMMA.16816.F32 R236, R168, R18, R236 ;  /* 0x00000012a8ec723c */ /* 0x000be400000018ec */
[----:B-----5:R-:W3:Y:S06]  /*7ef0*/  LDSM.16.MT88.4 R16, [R251+0x1800] ;  /* 0x00180000fb10783b */ /* 0x020eec0000004200 */
[-C--:B------:R-:W5:Y:S08]  /*7f00*/  HMMA.16816.F32 R100, R128, R182.reuse, R100 ;  /* 0x000000b68064723c */ /* 0x080f700000001864 */
[----:B------:R-:W5:Y:S08]  /*7f10*/  HMMA.16816.F32 R120, R168, R182, R120 ;  /* 0x000000b6a878723c */ /* 0x000f700000001878 */
[C---:B-1----:R-:W5:Y:S08]  /*7f20*/  HMMA.16816.F32 R112, R164.reuse, R154, R112 ;  /* 0x0000009aa470723c */ /* 0x042f700000001870 */
[C---:B------:R-:W-:Y:S08]  /*7f30*/  HMMA.16816.F32 R192, R164.reuse, R8, R192 ;  /* 0x00000008a4c0723c */ /* 0x040ff000000018c0 */
[----:B------:R-:W-:Y:S08]  /*7f40*/  HMMA.16816.F32 R176, R164, R10, R176 ;  /* 0x0000000aa4b0723c */ /* 0x000ff000000018b0 */
[C---:B------:R-:W-:Y:S08]  /*7f50*/  HMMA.16816.F32 R228, R104.reuse, R8, R228 ;  /* 0x0000000868e4723c */ /* 0x040ff000000018e4 */
[----:B------:R5:W-:Y:S02]  /*7f60*/  HMMA.16816.F32 R232, R104, R10, R232 ;  /* 0x0000000a68e8723c */ /* 0x000be400000018e8 */
[----:B-----5:R-:W1:Y:S06]  /*7f70*/  LDSM.16.MT88.4 R8, [R65+0x1800] ;  /* 0x001800004108783b */ /* 0x020e6c0000004200 */
[-C--:B------:R-:W5:Y:S08]  /*7f80*/  HMMA.16816.F32 R100, R164, R22.reuse, R100 ;  /* 0x00000016a464723c */ /* 0x080f700000001864 */
[----:B------:R5:W-:Y:S02]  /*7f90*/  HMMA.16816.F32 R120, R104, R22, R120 ;  /* 0x000000166878723c */ /* 0x000be40000001878 */
[----:B-----5:R-:W2:Y:S06]  /*7fa0*/  LDL R23, [R1+0x1e4] ;  /* 0x0001e40001177983 */ /* 0x020eac0000100800 */
[C---:B---3--:R-:W5:Y:S08]  /*7fb0*/  HMMA.16816.F32 R112, R116.reuse, R18, R112 ;  /* 0x000000127470723c */ /* 0x048f700000001870 */
[-C--:B-1----:R-:W-:Y:S08]  /*7fc0*/  HMMA.16816.F32 R108, R116, R8.reuse, R108 ;  /* 0x00000008746c723c */ /* 0x082ff0000000186c */
[----:B------:R5:W-:Y:S07]  /*7fd0*/  HMMA.16816.F32 R224, R140, R8, R224 ;  /* 0x000000088ce0723c */ /* 0x000bee00000018e0 */
[----:B-----5:R-:W-:Y:S01]  /*7fe0*/  HADD2.F32 R9, -RZ, R7.H0_H0 ;  /* 0x20000007ff097230 */ /* 0x020fe20000004100 */
[----:B------:R-:W-:Y:S04]  /*7ff0*/  HMMA.16816.F32 R100, R116, R10, R100 ;  /* 0x0000000a7464723c */ /* 0x000fe80000001864 */
[----:B------:R-:W-:-:S04]  /*8000*/  FADD R112, -R112, R9 ;  /* 0x0000000970707221 */ /* 0x000fc80000000100 */
[----:B------:R5:W-:Y:S07]  /*8010*/  HMMA.16816.F32 R120, R140, R10, R120 ;  /* 0x0000000a8c78723c */ /* 0x000bee0000001878 */
[C---:B-----5:R-:W-:Y:S02]  /*8020*/  IMAD.IADD R11, R5.reuse, 0x1, R62 ;  /* 0x00000001050b7824 */ /* 0x060fe400078e023e */
[----:B------:R-:W3:Y:S01]  /*8030*/  LDL R62, [R1+0x1fc] ;  /* 0x0001fc00013e7983 */ /* 0x000ee20000100800 */
[----:B------:R-:W-:-:S03]  /*8040*/  IMAD.IADD R9, R5, 0x1, R56 ;  /* 0x0000000105097824 */ /* 0x000fc600078e0238 */
[----:B------:R-:W3:Y:S01]  /*8050*/  LDL R56, [R1+0x1f8] ;  /* 0x0001f80001387983 */ /* 0x000ee20000100800 */
[-C--:B------:R-:W5:Y:S08]  /*8060*/  HMMA.16816.F32 R240, R164, R152.reuse, R240 ;  /* 0x00000098a4f0723c */ /* 0x080f7000000018f0 */
[----:B------:R-:W5:Y:S08]  /*8070*/  HMMA.16816.F32 R12, R104, R152, R12 ;  /* 0x00000098680c723c */ /* 0x000f70000000180c */
[C---:B------:R-:W-:Y:S08]  /*8080*/  HMMA.16816.F32 R144, R128.reuse, R132, R144 ;  /* 0x000000848090723c */ /* 0x040ff00000001890 */
[----:B------:R5:W-:Y:S02]  /*8090*/  HMMA.16816.F32 R124, R128, R134, R124 ;  /* 0x00000086807c723c */ /* 0x000be4000000187c */
[----:B-----5:R-:W-:Y:S06]  /*80a0*/  LDSM.16.MT88.4 R128, [R57+0x1800] ;  /* 0x001800003980783b */ /* 0x020fec0000004200 */
[C---:B------:R-:W5:Y:S08]  /*80b0*/  HMMA.16816.F32 R136, R168.reuse, R132, R136 ;  /* 0x00000084a888723c */ /* 0x040f700000001888 */
[----:B------:R5:W5:Y:S02]  /*80c0*/  HMMA.16816.F32 R156, R168, R134, R156 ;  /* 0x00000086a89c723c */ /* 0x000b64000000189c */
[----:B-----5:R-:W1:Y:S06]  /*80d0*/  LDSM.16.MT88.4 R132, [R248+0x1800] ;  /* 0x00180000f884783b */ /* 0x020e6c0000004200 */
[-C--:B------:R-:W-:Y:S08]  /*80e0*/  HMMA.16816.F32 R240, R116, R16.reuse, R240 ;  /* 0x0000001074f0723c */ /* 0x080ff000000018f0 */
[----:B------:R5:W-:Y:S02]  /*80f0*/  HMMA.16816.F32 R12, R140, R16, R12 ;  /* 0x000000108c0c723c */ /* 0x000be4000000180c */
[----:B-----5:R-:W1:Y:S04]  /*8100*/  LDS R16, [R6+0x20] ;  /* 0x0000200006107984 */ /* 0x020e680000000800 */
[----:B------:R-:W1:Y:S02]  /*8110*/  LDS R17, [R6+0x30] ;  /* 0x0000300006117984 */ /* 0x000e640000000800 */
[C---:B------:R-:W5:Y:S08]  /*8120*/  HMMA.16816.F32 R236, R104.reuse, R154, R236 ;  /* 0x0000009a68ec723c */ /* 0x040f7000000018ec */
[C---:B------:R-:W-:Y:S08]  /*8130*/  HMMA.16816.F32 R136, R104.reuse, R148, R136 ;  /* 0x000000946888723c */ /* 0x040ff00000001888 */
[----:B------:R-:W-:Y:S08]  /*8140*/  HMMA.16816.F32 R156, R104, R150, R156 ;  /* 0x00000096689c723c */ /* 0x000ff0000000189c */
[----:B-1----:R-:W5:Y:S08]  /*8150*/  HMMA.16816.F32 R192, R116, R132, R192 ;  /* 0x0000008474c0723c */ /* 0x002f7000000018c0 */
[----:B------:R-:W5:Y:S01]  /*8160*/  HMMA.16816.F32 R144, R164, R148, R144 ;  /* 0x00000094a490723c */ /* 0x000f620000001890 */
[----:B------:R-:W-:-:S07]  /*8170*/  HADD2.F32 R8, -RZ, R20.H0_H0 ;  /* 0x20000014ff087230 */ /* 0x000fce0000004100 */
[----:B-----5:R5:W-:Y:S02]  /*8180*/  HMMA.16816.F32 R236, R140, R18, R236 ;  /* 0x000000128cec723c */ /* 0x020be400000018ec */
[----:B-----5:R-:W1:Y:S01]  /*8190*/  LDS R18, [R6+0x40] ;  /* 0x0000400006127984 */ /* 0x020e620000000800 */
[----:B------:R-:W-:-:S04]  /*81a0*/  HADD2.F32 R22, -RZ, R20.H1_H1 ;  /* 0x30000014ff167230 */ /* 0x000fc80000004100 */
[--C-:B------:R-:W-:Y:S02]  /*81b0*/  HADD2.F32 R19, -RZ, R21.reuse.H0_H0 ;  /* 0x20000015ff137230 */ /* 0x100fe40000004100 */
[----:B------:R-:W-:Y:S01]  /*81c0*/  HADD2.F32 R21, -RZ, R21.H1_H1 ;  /* 0x30000015ff157230 */ /* 0x000fe20000004100 */
[----:B------:R-:W5:Y:S01]  /*81d0*/  HMMA.16816.F32 R124, R164, R150, R124 ;  /* 0x00000096a47c723c */ /* 0x000f62000000187c */
[----:B------:R-:W-:Y:S01]  /*81e0*/  HADD2.F32 R20, -RZ, R7.H1_H1 ;  /* 0x30000007ff147230 */ /* 0x000fe20000004100 */
[----:B------:R-:W-:Y:S01]  /*81f0*/  FADD R242, -R242, R8 ;  /* 0x00000008f2f27221 */ /* 0x000fe20000000100 */
[----:B------:R-:W1:Y:S01]  /*8200*/  LDS R7, [R6+0x50] ;  /* 0x0000500006077984 */ /* 0x000e620000000800 */
[----:B------:R-:W-:Y:S01]  /*8210*/  FADD R19, -R240, R19 ;  /* 0x00000013f0137221 */ /* 0x000fe20000000100 */
[----:B------:R-:W-:Y:S02]  /*8220*/  FADD R21, -R241, R21 ;  /* 0x00000015f1157221 */ /* 0x000fe40000000100 */
[----:B------:R-:W1:Y:S01]  /*8230*/  LDS R8, [R6+0x60] ;  /* 0x0000600006087984 */ /* 0x000e620000000800 */
[----:B------:R-:W-:Y:S01]  /*8240*/  LEA R11, R11, UR32, 0x1 ;  /* 0x000000200b0b7c11 */ /* 0x000fe2000f8e08ff */
[----:B------:R-:W-:Y:S01]  /*8250*/  HADD2.F32 R10, -RZ, R16.H1_H1 ;  /* 0x30000010ff0a7230 */ /* 0x000fe20000004100 */
[----:B------:R-:W-:Y:S01]  /*8260*/  HMMA.16816.F32 R228, R140, R132, R228 ;  /* 0x000000848ce4723c */ /* 0x000fe200000018e4 */
[----:B------:R-:W-:-:S02]  /*8270*/  FADD R113, -R113, R20 ;  /* 0x0000001471717221 */ /* 0x000fc40000000100 */
[----:B------:R-:W-:Y:S01]  /*8280*/  LDS R20, [R11+0x400] ;  /* 0x000400000b147984 */ /* 0x000fe20000000800 */
[----:B------:R-:W-:-:S04]  /*8290*/  FADD R193, -R193, R10 ;  /* 0x0000000ac1c17221 */ /* 0x000fc80000000100 */
[----:B------:R-:W-:Y:S01]  /*82a0*/  HMMA.16816.F32 R232, R140, R134, R232 ;  /* 0x000000868ce8723c */ /* 0x000fe200000018e8 */
[----:B------:R-:W-:-:S07]  /*82b0*/  IMAD.IADD R10, R5, 0x1, R64 ;  /* 0x00000001050a7824 */ /* 0x000fce00078e0240 */
[C---:B------:R-:W-:Y:S08]  /*82c0*/  HMMA.16816.F32 R136, R140.reuse, R128, R136 ;  /* 0x000000808c88723c */ /* 0x040ff00000001888 */
[----:B------:R5:W-:Y:S07]  /*82d0*/  HMMA.16816.F32 R156, R140, R130, R156 ;  /* 0x000000828c9c723c */ /* 0x000bee000000189c */
[----:B-----5:R-:W-:-:S02]  /*82e0*/  F2FP.PACK_AB R143, R21, R19 ;  /* 0x00000013158f723e */ /* 0x020fc400000000ff */
[----:B------:R-:W1:Y:S01]  /*82f0*/  LDS R19, [R6+0x70] ;  /* 0x0000700006137984 */ /* 0x000e620000000800 */
[C---:B------:R-:W5:Y:S01]  /*8300*/  HMMA.16816.F32 R144, R116.reuse, R128, R144 ;  /* 0x000000807490723c */ /* 0x040f620000001890 */
[----:B------:R-:W-:Y:S02]  /*8310*/  LEA R9, R9, UR32, 0x1 ;  /* 0x0000002009097c11 */ /* 0x000fe4000f8e08ff */
[----:B------:R-:W-:Y:S01]  /*8320*/  LEA R10, R10, UR32, 0x1 ;  /* 0x000000200a0a7c11 */ /* 0x000fe2000f8e08ff */
[----:B------:R-:W-:Y:S02]  /*8330*/  FADD R243, -R243, R22 ;  /* 0x00000016f3f37221 */ /* 0x000fe40000000100 */
[----:B------:R-:W2:Y:S02]  /*8340*/  LDS R22, [R9+0x400] ;  /* 0x0004000009167984 */ /* 0x000ea40000000800 */
[----:B------:R-:W5:Y:S02]  /*8350*/  HMMA.16816.F32 R176, R116, R134, R176 ;  /* 0x0000008674b0723c */ /* 0x000f6400000018b0 */
[----:B------:R-:W2:Y:S01]  /*8360*/  LDS R106, [R10+0x400] ;  /* 0x000400000a6a7984 */ /* 0x000ea20000000800 */
[----:B------:R-:W-:-:S05]  /*8370*/  IMAD.IADD R104, R5, 0x1, R63 ;  /* 0x0000000105687824 */ /* 0x000fca00078e023f */
[----:B------:R5:W5:Y:S01]  /*8380*/  HMMA.16816.F32 R124, R116, R130, R124 ;  /* 0x00000082747c723c */ /* 0x000b62000000187c */
[----:B------:R-:W-:Y:S02]  /*8390*/  HADD2.F32 R140, -RZ, R16.H0_H0 ;  /* 0x20000010ff8c7230 */ /* 0x000fe40000004100 */
[--C-:B------:R-:W-:Y:S02]  /*83a0*/  HADD2.F32 R16, -RZ, R17.reuse.H0_H0 ;  /* 0x20000011ff107230 */ /* 0x100fe40000004100 */
[----:B------:R-:W-:Y:S01]  /*83b0*/  HADD2.F32 R21, -RZ, R17.H1_H1 ;  /* 0x30000011ff157230 */ /* 0x000fe20000004100 */
[----:B------:R-:W-:Y:S01]  /*83c0*/  LEA R104, R104, UR32, 0x1 ;  /* 0x0000002068687c11 */ /* 0x000fe2000f8e08ff */
[--C-:B-1----:R-:W-:Y:S02]  /*83d0*/  HADD2.F32 R17, -RZ, R18.reuse.H0_H0 ;  /* 0x20000012ff117230 */ /* 0x102fe40000004100 */
[----:B------:R-:W-:-:S05]  /*83e0*/  HADD2.F32 R18, -RZ, R18.H1_H1 ;  /* 0x30000012ff127230 */ /* 0x000fca0000004100 */
[----:B-----5:R-:W-:Y:S01]  /*83f0*/  FADD R145, -R145, R18 ;  /* 0x0000001291917221 */ /* 0x020fe20000000100 */
[----:B------:R-:W-:Y:S01]  /*8400*/  F2FP.PACK_AB R141, R113, R112 ;  /* 0x00000070718d723e */ /* 0x000fe200000000ff */
[----:B------:R-:W-:Y:S01]  /*8410*/  FADD R177, -R177, R21 ;  /* 0x00000015b1b17221 */ /* 0x000fe20000000100 */
[--C-:B------:R-:W-:Y:S02]  /*8420*/  HADD2.F32 R113, -RZ, R7.reuse.H0_H0 ;  /* 0x20000007ff717230 */ /* 0x100fe40000004100 */
[----:B------:R-:W-:Y:S02]  /*8430*/  HADD2.F32 R21, -RZ, R7.H1_H1 ;  /* 0x30000007ff157230 */ /* 0x000fe40000004100 */
[--C-:B------:R-:W-:Y:S02]  /*8440*/  HADD2.F32 R112, -RZ, R8.reuse.H0_H0 ;  /* 0x20000008ff707230 */ /* 0x100fe40000004100 */
[----:B------:R-:W-:Y:S01]  /*8450*/  HADD2.F32 R116, -RZ, R8.H1_H1 ;  /* 0x30000008ff747230 */ /* 0x000fe20000004100 */
[----:B------:R-:W-:-:S02]  /*8460*/  FADD R124, -R124, R113 ;  /* 0x000000717c7c7221 */ /* 0x000fc40000000100 */
[----:B------:R-:W-:Y:S01]  /*8470*/  FADD R112, -R108, R112 ;  /* 0x000000706c707221 */ /* 0x000fe20000000100 */
[----:B------:R-:W-:Y:S01]  /*8480*/  HADD2.F32 R113, -RZ, R19.H1_H1 ;  /* 0x30000013ff717230 */ /* 0x000fe20000004100 */
[----:B------:R-:W-:Y:S01]  /*8490*/  FADD R21, -R125, R21 ;  /* 0x000000157d157221 */ /* 0x000fe20000000100 */
[----:B------:R-:W-:-:S03]  /*84a0*/  FADD R109, -R109, R116 ;  /* 0x000000746d6d7221 */ /* 0x000fc60000000100 */
[----:B------:R-:W-:Y:S02]  /*84b0*/  FADD R113, -R101, R113 ;  /* 0x0000007165717221 */ /* 0x000fe40000000100 */
[----:B------:R-:W-:Y:S01]  /*84c0*/  LDS R101, [R6+0x1000] ;  /* 0x0010000006657984 */ /* 0x000fe20000000800 */
[----:B--2---:R-:W-:-:S03]  /*84d0*/  IMAD.IADD R105, R5, 0x1, R23 ;  /* 0x0000000105697824 */ /* 0x004fc600078e0217 */
[----:B------:R-:W1:Y:S02]  /*84e0*/  LDS R23, [R104+0x400] ;  /* 0x0004000068177984 */ /* 0x000e640000000800 */
[----:B------:R-:W-:-:S05]  /*84f0*/  LEA R105, R105, UR32, 0x1 ;  /* 0x0000002069697c11 */ /* 0x000fca000f8e08ff */
[----:B------:R-:W2:Y:S01]  /*8500*/  LDS R107, [R105+0x400] ;  /* 0x00040000696b7984 */ /* 0x000ea20000000800 */
[C---:B---3--:R-:W-:Y:S02]  /*8510*/  IMAD.IADD R18, R5.reuse, 0x1, R62 ;  /* 0x0000000105127824 */ /* 0x048fe400078e023e */
[----:B------:R-:W-:-:S03]  /*8520*/  IMAD.IADD R5, R5, 0x1, R56 ;  /* 0x0000000105057824 */ /* 0x000fc600078e0238 */
[----:B------:R-:W-:Y:S02]  /*8530*/  LEA R7, R18, UR32, 0x1 ;  /* 0x0000002012077c11 */ /* 0x000fe4000f8e08ff */
[----:B------:R-:W-:-:S03]  /*8540*/  LEA R5, R5, UR32, 0x1 ;  /* 0x0000002005057c11 */ /* 0x000fc6000f8e08ff */
[----:B------:R-:W3:Y:S01]  /*8550*/  LDS R8, [R7+0x400] ;  /* 0x0004000007087984 */ /* 0x000ee20000000800 */
[----:B------:R-:W-:-:S03]  /*8560*/  HADD2.F32 R18, -RZ, R19.H0_H0 ;  /* 0x20000013ff127230 */ /* 0x000fc60000004100 */
[----:B------:R-:W3:Y:S01]  /*8570*/  LDS R108, [R5+0x400] ;  /* 0x00040000056c7984 */ /* 0x000ee20000000800 */
[----:B------:R-:W-:Y:S01]  /*8580*/  HADD2.F32 R19, -RZ, R20.H0_H0 ;  /* 0x20000014ff137230 */ /* 0x000fe20000004100 */
[----:B------:R-:W-:Y:S02]  /*8590*/  FADD R18, -R100, R18 ;  /* 0x0000001264127221 */ /* 0x000fe40000000100 */
[----:B------:R-:W-:Y:S02]  /*85a0*/  LDS R116, [R5+0x1000] ;  /* 0x0010000005747984 */ /* 0x000fe40000000800 */
[----:B------:R-:W-:Y:S01]  /*85b0*/  FADD R114, -R114, R19 ;  /* 0x0000001372727221 */ /* 0x000fe20000000100 */
[----:B------:R-:W-:Y:S01]  /*85c0*/  F2FP.PACK_AB R19, R21, R124 ;  /* 0x0000007c1513723e */ /* 0x000fe200000000ff */
[----:B------:R-:W-:Y:S01]  /*85d0*/  HADD2.F32 R100, -RZ, R22.H0_H0 ;  /* 0x20000016ff647230 */ /* 0x000fe20000004100 */
[----:B------:R-:W-:Y:S01]  /*85e0*/  F2FP.PACK_AB R21, R109, R112 ;  /* 0x000000706d15723e */ /* 0x000fe200000000ff */
[----:B------:R-:W-:Y:S01]  /*85f0*/  HADD2.F32 R20, -RZ, R20.H1_H1 ;  /* 0x30000014ff147230 */ /* 0x000fe20000004100 */
[----:B------:R-:W3:Y:S01]  /*8600*/  LDS R109, [R6+0x1400] ;  /* 0x00140000066d7984 */ /* 0x000ee20000000800 */
[----:B------:R-:W-:-:S02]  /*8610*/  HADD2.F32 R112, -RZ, R22.H1_H1 ;  /* 0x30000016ff707230 */ /* 0x000fc40000004100 */
[--C-:B------:R-:W-:Y:S01]  /*8620*/  HADD2.F32 R22, -RZ, R106.reuse.H0_H0 ;  /* 0x2000006aff167230 */ /* 0x100fe20000004100 */
[----:B------:R-:W3:Y:S01]  /*8630*/  LDS R6, [R11+0x1000] ;  /* 0x001000000b067984 */ /* 0x000ee20000000800 */
[----:B------:R-:W-:Y:S01]  /*8640*/  HADD2.F32 R106, -RZ, R106.H1_H1 ;  /* 0x3000006aff6a7230 */ /* 0x000fe20000004100 */
[----:B------:R-:W-:Y:S02]  /*8650*/  F2FP.PACK_AB R18, R113, R18 ;  /* 0x000000127112723e */ /* 0x000fe400000000ff */
[----:B------:R-:W-:Y:S02]  /*8660*/  LDS R5, [R5+0x1400] ;  /* 0x0014000005057984 */ /* 0x000fe40000000800 */
[----:B------:R-:W-:Y:S02]  /*8670*/  FADD R179, -R179, R106 ;  /* 0x0000006ab3b37221 */ /* 0x000fe40000000100 */
[----:B------:R-:W3:Y:S01]  /*8680*/  LDS R106, [R11+0x1400] ;  /* 0x001400000b6a7984 */ /* 0x000ee20000000800 */
[----:B-1----:R-:W-:-:S02]  /*8690*/  HADD2.F32 R113, -RZ, R23.H0_H0 ;  /* 0x20000017ff717230 */ /* 0x002fc40000004100 */
[----:B------:R-:W-:Y:S01]  /*86a0*/  HADD2.F32 R23, -RZ, R23.H1_H1 ;  /* 0x30000017ff177230 */ /* 0x000fe20000004100 */
[----:B------:R-:W-:Y:S01]  /*86b0*/  FADD R20, -R115, R20 ;  /* 0x0000001473147221 */ /* 0x000fe20000000100 */
[----:B------:R-:W-:Y:S01]  /*86c0*/  FADD R100, -R194, R100 ;  /* 0x00000064c2647221 */ /* 0x000fe20000000100 */
[----:B------:R-:W-:Y:S01]  /*86d0*/  FADD R112, -R195, R112 ;  /* 0x00000070c3707221 */ /* 0x000fe20000000100 */
[----:B------:R-:W-:Y:S01]  /*86e0*/  FADD R113, -R146, R113 ;  /* 0x0000007192717221 */ /* 0x000fe20000000100 */
[----:B------:R-:W-:Y:S01]  /*86f0*/  FADD R147, -R147, R23 ;  /* 0x0000001793937221 */ /* 0x000fe20000000100 */
[----:B------:R-:W-:Y:S01]  /*8700*/  F2FP.PACK_AB R20, R20, R114 ;  /* 0x000000721414723e */ /* 0x000fe200000000ff */
[--C-:B--2---:R-:W-:Y:S01]  /*8710*/  HADD2.F32 R114, -RZ, R107.reuse.H0_H0 ;  /* 0x2000006bff727230 */ /* 0x104fe20000004100 */
[----:B------:R-:W-:Y:S01]  /*8720*/  F2FP.PACK_AB R23, R112, R100 ;  /* 0x000000647017723e */ /* 0x000fe200000000ff */
[----:B------:R-:W-:Y:S01]  /*8730*/  HADD2.F32 R107, -RZ, R107.H1_H1 ;  /* 0x3000006bff6b7230 */ /* 0x000fe20000004100 */
[----:B------:R-:W-:Y:S01]  /*8740*/  F2FP.PACK_AB R100, R147, R113 ;  /* 0x000000719364723e */ /* 0x000fe200000000ff */
[----:B---3--:R-:W-:Y:S01]  /*8750*/  HADD2.F32 R112, -RZ, R8.H0_H0 ;  /* 0x20000008ff707230 */ /* 0x008fe20000004100 */
[----:B------:R-:W1:Y:S01]  /*8760*/  LDS R11, [R9+0x1000] ;  /* 0x00100000090b7984 */ /* 0x000e620000000800 */
[----:B------:R-:W-:-:S02]  /*8770*/  HADD2.F32 R113, -RZ, R108.H0_H0 ;  /* 0x2000006cff717230 */ /* 0x000fc40000004100 */
[----:B------:R-:W-:Y:S01]  /*8780*/  HADD2.F32 R108, -RZ, R108.H1_H1 ;  /* 0x3000006cff6c7230 */ /* 0x000fe20000004100 */
[----:B------:R-:W2:Y:S01]  /*8790*/  LDS R9, [R9+0x1400] ;  /* 0x0014000009097984 */ /* 0x000ea20000000800 */
[----:B------:R-:W-:Y:S01]  /*87a0*/  HADD2.F32 R115, -RZ, R8.H1_H1 ;  /* 0x30000008ff737230 */ /* 0x000fe20000004100 */
[----:B------:R-:W-:Y:S01]  /*87b0*/  FADD R114, -R126, R114 ;  /* 0x000000727e727221 */ /* 0x000fe20000000100 */
[----:B------:R-:W-:Y:S01]  /*87c0*/  FADD R107, -R127, R107 ;  /* 0x0000006b7f6b7221 */ /* 0x000fe20000000100 */
[----:B------:R-:W3:Y:S01]  /*87d0*/  LDS R8, [R10+0x1000] ;  /* 0x001000000a087984 */ /* 0x000ee20000000800 */
[----:B------:R-:W-:Y:S01]  /*87e0*/  FADD R110, -R110, R112 ;  /* 0x000000706e6e7221 */ /* 0x000fe20000000100 */
[----:B------:R-:W-:Y:S01]  /*87f0*/  FADD R102, -R102, R113 ;  /* 0x0000007166667221 */ /* 0x000fe20000000100 */
[----:B------:R-:W-:Y:S01]  /*8800*/  FADD R112, -R103, R108 ;  /* 0x0000006c67707221 */ /* 0x000fe20000000100 */
[--C-:B------:R-:W-:Y:S01]  /*8810*/  HADD2.F32 R108, -RZ, R101.reuse.H0_H0 ;  /* 0x20000065ff6c7230 */ /* 0x100fe20000004100 */
[----:B------:R-:W-:Y:S01]  /*8820*/  FADD R111, -R111, R115 ;  /* 0x000000736f6f7221 */ /* 0x000fe20000000100 */
[----:B------:R-:W-:Y:S01]  /*8830*/  HADD2.F32 R113, -RZ, R101.H1_H1 ;  /* 0x30000065ff717230 */ /* 0x000fe20000004100 */
[----:B------:R-:W-:Y:S01]  /*8840*/  F2FP.PACK_AB R101, R107, R114 ;  /* 0x000000726b65723e */ /* 0x000fe200000000ff */
[--C-:B------:R-:W-:Y:S01]  /*8850*/  HADD2.F32 R107, -RZ, R109.reuse.H0_H0 ;  /* 0x2000006dff6b7230 */ /* 0x100fe20000004100 */
[----:B------:R-:W-:Y:S01]  /*8860*/  FADD R108, -R12, R108 ;  /* 0x0000006c0c6c7221 */ /* 0x000fe20000000100 */
[----:B------:R-:W-:Y:S01]  /*8870*/  HADD2.F32 R109, -RZ, R109.H1_H1 ;  /* 0x3000006dff6d7230 */ /* 0x000fe20000004100 */
[----:B------:R-:W-:Y:S01]  /*8880*/  FADD R113, -R13, R113 ;  /* 0x000000710d717221 */ /* 0x000fe20000000100 */
[----:B------:R-:W3:Y:S01]  /*8890*/  LDS R12, [R104+0x1000] ;  /* 0x00100000680c7984 */ /* 0x000ee20000000800 */
[----:B------:R-:W-:Y:S01]  /*88a0*/  FADD R14, -R14, R107 ;  /* 0x0000006b0e0e7221 */ /* 0x000fe20000000100 */
[----:B------:R-:W-:Y:S01]  /*88b0*/  F2FP.PACK_AB R103, R111, R110 ;  /* 0x0000006e6f67723e */ /* 0x000fe200000000ff */
[----:B------:R-:W-:Y:S01]  /*88c0*/  FADD R109, -R15, R109 ;  /* 0x0000006d0f6d7221 */ /* 0x000fe20000000100 */
[----:B------:R1:W3:Y:S01]  /*88d0*/  LDS R13, [R104+0x1400] ;  /* 0x00140000680d7984 */ /* 0x0002e20000000800 */
[----:B------:R-:W-:-:S02]  /*88e0*/  HADD2.F32 R110, -RZ, R6.H0_H0 ;  /* 0x20000006ff6e7230 */ /* 0x000fc40000004100 */
[--C-:B------:R-:W-:Y:S01]  /*88f0*/  HADD2.F32 R107, -RZ, R106.reuse.H0_H0 ;  /* 0x2000006aff6b7230 */ /* 0x100fe20000004100 */
[----:B------:R-:W-:Y:S01]  /*8900*/  LDS R15, [R105+0x1400] ;  /* 0x00140000690f7984 */ /* 0x000fe20000000800 */
[----:B------:R-:W-:Y:S01]  /*8910*/  HADD2.F32 R111, -RZ, R106.H1_H1 ;  /* 0x3000006aff6f7230 */ /* 0x000fe20000004100 */
[----:B-1----:R-:W-:Y:S01]  /*8920*/  F2FP.PACK_AB R104, R113, R108 ;  /* 0x0000006c7168723e */ /* 0x002fe200000000ff */
[----:B------:R-:W-:Y:S01]  /*8930*/  HADD2.F32 R108, -RZ, R6.H1_H1 ;  /* 0x30000006ff6c7230 */ /* 0x000fe20000004100 */
[----:B------:R-:W-:Y:S01]  /*8940*/  LDS R10, [R10+0x1400] ;  /* 0x001400000a0a7984 */ /* 0x000fe20000000800 */
[----:B------:R-:W-:-:S03]  /*8950*/  F2FP.PACK_AB R106, R109, R14 ;  /* 0x0000000e6d6a723e */ /* 0x000fc600000000ff */
[----:B------:R1:W3:Y:S04]  /*8960*/  LDS R6, [R105+0x1000] ;  /* 0x0010000069067984 */ /* 0x0002e80000000800 */
[----:B------:R-:W-:Y:S04]  /*8970*/  LDS R14, [R7+0x1000] ;  /* 0x00100000070e7984 */ /* 0x000fe80000000800 */
[----:B------:R-:W3:Y:S01]  /*8980*/  LDS R7, [R7+0x1400] ;  /* 0x0014000007077984 */ /* 0x000ee20000000800 */
[----:B------:R-:W-:Y:S01]  /*8990*/  FADD R110, -R236, R110 ;  /* 0x0000006eec6e7221 */ /* 0x000fe20000000100 */
[----:B------:R-:W-:Y:S01]  /*89a0*/  FADD R108, -R237, R108 ;  /* 0x0000006ced6c7221 */ /* 0x000fe20000000100 */
[----:B------:R-:W-:Y:S01]  /*89b0*/  F2FP.PACK_AB R102, R112, R102 ;  /* 0x000000667066723e */ /* 0x000fe200000000ff */
[--C-:B------:R-:W-:Y:S01]  /*89c0*/  HADD2.F32 R112, -RZ, R11.reuse.H0_H0 ;  /* 0x2000000bff707230 */ /* 0x100fe20000004100 */
[----:B------:R-:W-:Y:S01]  /*89d0*/  FADD R107, -R238, R107 ;  /* 0x0000006bee6b7221 */ /* 0x000fe20000000100 */
[----:B------:R-:W-:Y:S01]  /*89e0*/  HADD2.F32 R109, -RZ, R11.H1_H1 ;  /* 0x3000000bff6d7230 */ /* 0x000fe20000004100 */
[----:B-1----:R-:W-:Y:S01]  /*89f0*/  F2FP.PACK_AB R105, R108, R110 ;  /* 0x0000006e6c69723e */ /* 0x002fe200000000ff */
[----:B------:R-:W-:Y:S01]  /*8a00*/  FADD R108, -R239, R111 ;  /* 0x0000006fef6c7221 */ /* 0x000fe20000000100 */
[--C-:B--2---:R-:W-:Y:S01]  /*8a10*/  HADD2.F32 R11, -RZ, R9.reuse.H0_H0 ;  /* 0x20000009ff0b7230 */ /* 0x104fe20000004100 */
[----:B------:R-:W-:Y:S01]  /*8a20*/  LEA R60, P5, R58, UR18, 0x1 ;  /* 0x000000123a3c7c11 */ /* 0x000fe2000f8a08ff */
[----:B------:R-:W-:Y:S01]  /*8a30*/  HADD2.F32 R111, -RZ, R9.H1_H1 ;  /* 0x30000009ff6f7230 */ /* 0x000fe20000004100 */
[----:B------:R-:W-:Y:S01]  /*8a40*/  FADD R140, -R192, R140 ;  /* 0x0000008cc08c7221 */ /* 0x000fe20000000100 */
[--C-:B---3--:R-:W-:Y:S01]  /*8a50*/  HADD2.F32 R9, -RZ, R8.reuse.H0_H0 ;  /* 0x20000008ff097230 */ /* 0x108fe20000004100 */
[----:B------:R-:W-:Y:S01]  /*8a60*/  FADD R16, -R176, R16 ;  /* 0x00000010b0107221 */ /* 0x000fe20000000100 */
[----:B------:R-:W-:Y:S01]  /*8a70*/  HADD2.F32 R8, -RZ, R8.H1_H1 ;  /* 0x30000008ff087230 */ /* 0x000fe20000004100 */
[----:B------:R-:W-:Y:S01]  /*8a80*/  FADD R110, -R228, R112 ;  /* 0x00000070e46e7221 */ /* 0x000fe20000000100 */
[----:B------:R-:W-:Y:S01]  /*8a90*/  FADD R109, -R229, R109 ;  /* 0x0000006de56d7221 */ /* 0x000fe20000000100 */
[----:B------:R-:W-:Y:S01]  /*8aa0*/  FADD R9, -R232, R9 ;  /* 0x00000009e8097221 */ /* 0x000fe20000000100 */
[----:B------:R-:W-:Y:S01]  /*8ab0*/  FADD R17, -R144, R17 ;  /* 0x0000001190117221 */ /* 0x000fe20000000100 */
[----:B------:R-:W-:Y:S01]  /*8ac0*/  FADD R8, -R233, R8 ;  /* 0x00000008e9087221 */ /* 0x000fe20000000100 */
[----:B------:R-:W-:Y:S01]  /*8ad0*/  FADD R11, -R230, R11 ;  /* 0x0000000be60b7221 */ /* 0x000fe20000000100 */
[----:B------:R-:W-:Y:S01]  /*8ae0*/  FADD R111, -R231, R111 ;  /* 0x0000006fe76f7221 */ /* 0x000fe20000000100 */
[----:B------:R-:W-:Y:S01]  /*8af0*/  F2FP.PACK_AB R110, R109, R110 ;  /* 0x0000006e6d6e723e */ /* 0x000fe200000000ff */
[----:B------:R-:W-:Y:S01]  /*8b00*/  FADD R22, -R178, R22 ;  /* 0x00000016b2167221 */ /* 0x000fe20000000100 */
[----:B------:R-:W-:Y:S01]  /*8b10*/  F2FP.PACK_AB R109, R8, R9 ;  /* 0x00000009086d723e */ /* 0x000fe200000000ff */
[--C-:B------:R-:W-:Y:S01]  /*8b20*/  HADD2.F32 R9, -RZ, R12.reuse.H0_H0 ;  /* 0x2000000cff097230 */ /* 0x100fe20000004100 */
[----:B------:R-:W-:Y:S01]  /*8b30*/  F2FP.PACK_AB R108, R108, R107 ;  /* 0x0000006b6c6c723e */ /* 0x000fe200000000ff */
[----:B------:R-:W-:Y:S01]  /*8b40*/  HADD2.F32 R12, -RZ, R12.H1_H1 ;  /* 0x3000000cff0c7230 */ /* 0x000fe20000004100 */
[----:B------:R-:W-:Y:S01]  /*8b50*/  F2FP.PACK_AB R107, R111, R11 ;  /* 0x0000000b6f6b723e */ /* 0x000fe200000000ff */
[--C-:B------:R-:W-:Y:S01]  /*8b60*/  HADD2.F32 R11, -RZ, R13.reuse.H0_H0 ;  /* 0x2000000dff0b7230 */ /* 0x100fe20000004100 */
[----:B------:R-:W-:Y:S01]  /*8b70*/  F2FP.PACK_AB R142, R243, R242 ;  /* 0x000000f2f38e723e */ /* 0x000fe200000000ff */
[----:B------:R-:W-:Y:S01]  /*8b80*/  HADD2.F32 R111, -RZ, R13.H1_H1 ;  /* 0x3000000dff6f7230 */ /* 0x000fe20000004100 */
[----:B------:R-:W-:Y:S06]  /*8b90*/  BAR.SYNC 0x0 ;  /* 0x0000000000007b1d */ /* 0x000fec0000000000 */
[----:B------:R-:W-:-:S02]  /*8ba0*/  HADD2.F32 R13, -RZ, R6.H0_H0 ;  /* 0x20000006ff0d7230 */ /* 0x000fc40000004100 */
[----:B------:R-:W-:Y:S02]  /*8bb0*/  HADD2.F32 R112, -RZ, R6.H1_H1 ;  /* 0x30000006ff707230 */ /* 0x000fe40000004100 */
[--C-:B------:R-:W-:Y:S01]  /*8bc0*/  HADD2.F32 R6, -RZ, R15.reuse.H0_H0 ;  /* 0x2000000fff067230 */ /* 0x100fe20000004100 */
[----:B------:R-:W-:Y:S01]  /*8bd0*/  FADD R12, -R137, R12 ;  /* 0x0000000c890c7221 */ /* 0x000fe20000000100 */
[--C-:B------:R-:W-:Y:S02]  /*8be0*/  HADD2.F32 R8, -RZ, R10.reuse.H0_H0 ;  /* 0x2000000aff087230 */ /* 0x100fe40000004100 */
[----:B------:R-:W-:Y:S01]  /*8bf0*/  HADD2.F32 R15, -RZ, R15.H1_H1 ;  /* 0x3000000fff0f7230 */ /* 0x000fe20000004100 */
[----:B------:R-:W-:Y:S01]  /*8c00*/  LEA.HI.X R61, R58, UR19, R59, 0x1, P5 ;  /* 0x000000133a3d7c11 */ /* 0x000fe2000a8f0c3b */
[----:B------:R-:W-:Y:S01]  /*8c10*/  HADD2.F32 R10, -RZ, R10.H1_H1 ;  /* 0x3000000aff0a7230 */ /* 0x000fe20000004100 */
[----:B------:R-:W-:Y:S01]  /*8c20*/  LEA R58, P5, R54, UR18, 0x1 ;  /* 0x00000012363a7c11 */ /* 0x000fe2000f8a08ff */
[--C-:B------:R-:W-:Y:S01]  /*8c30*/  HADD2.F32 R137, -RZ, R7.reuse.H0_H0 ;  /* 0x20000007ff897230 */ /* 0x100fe20000004100 */
[----:B------:R-:W-:Y:S01]  /*8c40*/  F2FP.PACK_AB R140, R193, R140 ;  /* 0x0000008cc18c723e */ /* 0x000fe200000000ff */
[----:B------:R-:W-:Y:S01]  /*8c50*/  FADD R9, -R136, R9 ;  /* 0x0000000988097221 */ /* 0x000fe20000000100 */
[----:B------:R-:W-:Y:S01]  /*8c60*/  F2FP.PACK_AB R16, R177, R16 ;  /* 0x00000010b110723e */ /* 0x000fe200000000ff */
[----:B------:R-:W-:Y:S01]  /*8c70*/  HADD2.F32 R7, -RZ, R7.H1_H1 ;  /* 0x30000007ff077230 */ /* 0x000fe20000004100 */
[----:B------:R-:W-:Y:S01]  /*8c80*/  F2FP.PACK_AB R17, R145, R17 ;  /* 0x000000119111723e */ /* 0x000fe200000000ff */
[--C-:B------:R-:W-:Y:S01]  /*8c90*/  HADD2.F32 R136, -RZ, R14.reuse.H0_H0 ;  /* 0x2000000eff887230 */ /* 0x100fe20000004100 */
[----:B------:R-:W-:Y:S01]  /*8ca0*/  F2FP.PACK_AB R22, R179, R22 ;  /* 0x00000016b316723e */ /* 0x000fe200000000ff */
[----:B------:R-:W-:Y:S01]  /*8cb0*/  FADD R13, -R156, R13 ;  /* 0x0000000d9c0d7221 */ /* 0x000fe20000000100 */
[----:B------:R-:W-:Y:S01]  /*8cc0*/  FADD R115, -R157, R112 ;  /* 0x000000709d737221 */ /* 0x000fe20000000100 */
[----:B------:R-:W-:Y:S01]  /*8cd0*/  FADD R6, -R158, R6 ;  /* 0x000000069e067221 */ /* 0x000fe20000000100 */
[----:B------:R-:W-:Y:S01]  /*8ce0*/  FADD R15, -R159, R15 ;  /* 0x0000000f9f0f7221 */ /* 0x000fe20000000100 */
[----:B------:R-:W-:Y:S01]  /*8cf0*/  HADD2.F32 R14, -RZ, R14.H1_H1 ;  /* 0x3000000eff0e7230 */ /* 0x000fe20000004100 */
[----:B------:R-:W-:Y:S01]  /*8d00*/  FADD R8, -R234, R8 ;  /* 0x00000008ea087221 */ /* 0x000fe20000000100 */
[----:B------:R-:W-:Y:S01]  /*8d10*/  FADD R10, -R235, R10 ;  /* 0x0000000aeb0a7221 */ /* 0x000fe20000000100 */
[----:B------:R-:W-:Y:S01]  /*8d20*/  FADD R11, -R138, R11 ;  /* 0x0000000b8a0b7221 */ /* 0x000fe20000000100 */
[----:B------:R-:W-:Y:S01]  /*8d30*/  FADD R139, -R139, R111 ;  /* 0x0000006f8b8b7221 */ /* 0x000fe20000000100 */
[----:B------:R-:W-:Y:S01]  /*8d40*/  LEA.HI.X R59, R54, UR19, R55, 0x1, P5 ;  /* 0x00000013363b7c11 */ /* 0x000fe2000a8f0c37 */
[----:B------:R-:W-:Y:S01]  /*8d50*/  FADD R227, -R227, R7 ;  /* 0x00000007e3e37221 */ /* 0x000fe20000000100 */
[----:B------:R-:W-:Y:S01]  /*8d60*/  LEA R54, P5, R52, UR18, 0x1 ;  /* 0x0000001234367c11 */ /* 0x000fe2000f8a08ff */
[----:B------:R-:W-:Y:S01]  /*8d70*/  STS [R2], R143 ;  /* 0x0000008f02007388 */ /* 0x000fe20000000800 */
[--C-:B------:R-:W-:Y:S01]  /*8d80*/  HADD2.F32 R138, -RZ, R116.reuse.H0_H0 ;  /* 0x20000074ff8a7230 */ /* 0x100fe20000004100 */
[----:B------:R-:W-:Y:S01]  /*8d90*/  F2FP.PACK_AB R111, R12, R9 ;  /* 0x000000090c6f723e */ /* 0x000fe200000000ff */
[----:B------:R-:W-:Y:S01]  /*8da0*/  HADD2.F32 R7, -RZ, R116.H1_H1 ;  /* 0x30000074ff077230 */ /* 0x000fe20000004100 */
[----:B------:R-:W-:Y:S01]  /*8db0*/  STS [R2+0x480], R142 ;  /* 0x0004808e02007388 */ /* 0x000fe20000000800 */
[----:B------:R-:W-:Y:S01]  /*8dc0*/  F2FP.PACK_AB R115, R115, R13 ;  /* 0x0000000d7373723e */ /* 0x000fe200000000ff */
[----:B------:R-:W-:-:S02]  /*8dd0*/  FADD R225, -R225, R14 ;  /* 0x0000000ee1e17221 */ /* 0x000fc40000000100 */
[----:B------:R-:W-:Y:S01]  /*8de0*/  STS [R2+0x10], R141 ;  /* 0x0000108d02007388 */ /* 0x000fe20000000800 */
[----:B------:R-:W-:-:S03]  /*8df0*/  F2FP.PACK_AB R114, R15, R6 ;  /* 0x000000060f72723e */ /* 0x000fc600000000ff */
[----:B------:R-:W-:Y:S01]  /*8e00*/  STS [R2+0x490], R20 ;  /* 0x0004901402007388 */ /* 0x000fe20000000800 */
[----:B------:R-:W-:-:S03]  /*8e10*/  F2FP.PACK_AB R113, R10, R8 ;  /* 0x000000080a71723e */ /* 0x000fc600000000ff */
[----:B------:R-:W-:Y:S01]  /*8e20*/  STS [R2+0x20], R140 ;  /* 0x0000208c02007388 */ /* 0x000fe20000000800 */
[----:B------:R-:W-:-:S03]  /*8e30*/  F2FP.PACK_AB R112, R139, R11 ;  /* 0x0000000b8b70723e */ /* 0x000fc600000000ff */
        /* <DEDUP_REMOVED lines=10> */
[----:B------:R-:W-:Y:S01]  /*8ee0*/  STS [R2+0x4f0], R102 ;  /* 0x0004f06602007388 */ /* 0x000fe20000000800 */
[----:B------:R-:W-:-:S03]  /*8ef0*/  LEA.HI.X R55, R52, UR19, R53, 0x1, P5 ;  /* 0x0000001334377c11 */ /* 0x000fc6000a8f0c35 */
[----:B------:R-:W-:Y:S06]  /*8f00*/  BAR.SYNC 0x0 ;  /* 0x0000000000007b1d */ /* 0x000fec0000000000 */
[----:B------:R-:W1:Y:S01]  /*8f10*/  LDS.128 R116, [R252] ;  /* 0x00000000fc747984 */ /* 0x000e620000000c00 */
[----:B------:R-:W-:-:S03]  /*8f20*/  LEA R52, P5, R50, UR18, 0x1 ;  /* 0x0000001232347c11 */ /* 0x000fc6000f8a08ff */
[----:B------:R-:W2:Y:S04]  /*8f30*/  LDS.128 R12, [R252+0x480] ;  /* 0x00048000fc0c7984 */ /* 0x000ea80000000c00 */
[----:B------:R-:W3:Y:S01]  /*8f40*/  LDS.128 R8, [R252+0x900] ;  /* 0x00090000fc087984 */ /* 0x000ee20000000c00 */
[----:B------:R-:W-:Y:S02]  /*8f50*/  LEA.HI.X R53, R50, UR19, R51, 0x1, P5 ;  /* 0x0000001332357c11 */ /* 0x000fe4000a8f0c33 */
[----:B------:R-:W-:-:S04]  /*8f60*/  LEA R50, P5, R48, UR18, 0x1 ;  /* 0x0000001230327c11 */ /* 0x000fc8000f8a08ff */
[----:B------:R-:W-:Y:S02]  /*8f70*/  LEA.HI.X R51, R48, UR19, R49, 0x1, P5 ;  /* 0x0000001330337c11 */ /* 0x000fe4000a8f0c31 */
[----:B------:R-:W-:Y:S02]  /*8f80*/  LEA R48, P5, R46, UR18, 0x1 ;  /* 0x000000122e307c11 */ /* 0x000fe4000f8a08ff */
[----:B------:R-:W-:Y:S02]  /*8f90*/  LOP3.LUT P6, RZ, R4, 0x1, RZ, 0xc0, !PT ;  /* 0x0000000104ff7812 */ /* 0x000fe400078cc0ff */
[----:B------:R-:W-:Y:S02]  /*8fa0*/  LEA.HI.X R49, R46, UR19, R47, 0x1, P5 ;  /* 0x000000132e317c11 */ /* 0x000fe4000a8f0c2f */
[----:B------:R-:W-:Y:S02]  /*8fb0*/  LEA R46, P5, R44, UR18, 0x1 ;  /* 0x000000122c2e7c11 */ /* 0x000fe4000f8a08ff */
[----:B------:R-:W-:Y:S01]  /*8fc0*/  LOP3.LUT R4, R4, 0xffefffff, RZ, 0xc0, !PT ;  /* 0xffefffff04047812 */ /* 0x000fe200078ec0ff */
[--C-:B------:R-:W-:Y:S01]  /*8fd0*/  HADD2.F32 R6, -RZ, R5.reuse.H1_H1 ;  /* 0x30000005ff067230 */ /* 0x100fe20000004100 */
[----:B------:R-:W-:Y:S01]  /*8fe0*/  LEA.HI.X R47, R44, UR19, R45, 0x1, P5 ;  /* 0x000000132c2f7c11 */ /* 0x000fe2000a8f0c2d */
[----:B------:R-:W-:Y:S01]  /*8ff0*/  HADD2.F32 R139, -RZ, R5.H0_H0 ;  /* 0x20000005ff8b7230 */ /* 0x000fe20000004100 */
[----:B------:R-:W-:-:S02]  /*9000*/  LEA R44, P5, R70, UR18, 0x1 ;  /* 0x00000012462c7c11 */ /* 0x000fc4000f8a08ff */
[----:B------:R-:W-:Y:S01]  /*9010*/  @P0 LOP3.LUT R4, R4, 0x100000, RZ, 0xfc, !PT ;  /* 0x0010000004040812 */ /* 0x000fe200078efcff */
[----:B------:R-:W-:Y:S01]  /*9020*/  FADD R136, -R224, R136 ;  /* 0x00000088e0887221 */ /* 0x000fe20000000100 */
[----:B------:R-:W-:Y:S01]  /*9030*/  LEA.HI.X R45, R70, UR19, R71, 0x1, P5 ;  /* 0x00000013462d7c11 */ /* 0x000fe2000a8f0c47 */
[----:B------:R-:W-:Y:S01]  /*9040*/  FADD R137, -R226, R137 ;  /* 0x00000089e2897221 */ /* 0x000fe20000000100 */
[----:B------:R-:W-:Y:S01]  /*9050*/  LOP3.LUT P5, RZ, R4, 0x4, RZ, 0xc0, !PT ;  /* 0x0000000404ff7812 */ /* 0x000fe200078ac0ff */
[----:B------:R-:W-:Y:S01]  /*9060*/  FADD R138, -R120, R138 ;  /* 0x0000008a788a7221 */ /* 0x000fe20000000100 */
[----:B------:R-:W-:Y:S01]  /*9070*/  FADD R5, -R121, R7 ;  /* 0x0000000779057221 */ /* 0x000fe20000000100 */
[----:B------:R-:W-:Y:S01]  /*9080*/  FADD R139, -R122, R139 ;  /* 0x0000008b7a8b7221 */ /* 0x000fe20000000100 */
[----:B------:R-:W-:Y:S01]  /*9090*/  FADD R6, -R123, R6 ;  /* 0x000000067b067221 */ /* 0x000fe20000000100 */
[----:B------:R-:W-:Y:S01]  /*90a0*/  LOP3.LUT P0, RZ, R4, 0x2, RZ, 0xc0, !PT ;  /* 0x0000000204ff7812 */ /* 0x000fe2000780c0ff */
[----:B------:R-:W1:Y:S01]  /*90b0*/  LDS.128 R120, [R252+0xd80] ;  /* 0x000d8000fc787984 */ /* 0x000e620000000c00 */
[----:B------:R-:W-:-:S02]  /*90c0*/  F2FP.PACK_AB R136, R225, R136 ;  /* 0x00000088e188723e */ /* 0x000fc400000000ff */
[----:B------:R-:W-:Y:S01]  /*90d0*/  F2FP.PACK_AB R137, R227, R137 ;  /* 0x00000089e389723e */ /* 0x000fe200000000ff */
[----:B------:R-:W-:Y:S06]  /*90e0*/  BAR.SYNC 0x0 ;  /* 0x0000000000007b1d */ /* 0x000fec0000000000 */
[----:B------:R-:W-:Y:S02]  /*90f0*/  F2FP.PACK_AB R138, R5, R138 ;  /* 0x0000008a058a723e */ /* 0x000fe400000000ff */
[----:B------:R-:W-:Y:S01]  /*9100*/  F2FP.PACK_AB R139, R6, R139 ;  /* 0x0000008b068b723e */ /* 0x000fe200000000ff */
        /* <DEDUP_REMOVED lines=17> */
[----:B-1----:R-:W-:Y:S04]  /*9220*/  @P1 STG.E.128 [R60.64], R116 ;  /* 0x000000743c001986 */ /* 0x002fe8000c101d16 */
[----:B--2---:R-:W-:Y:S04]  /*9230*/  @P5 STG.E.128 [R58.64], R12 ;  /* 0x0000000c3a005986 */ /* 0x004fe8000c101d16 */
[----:B---3--:R-:W-:Y:S04]  /*9240*/  @P0 STG.E.128 [R54.64], R8 ;  /* 0x0000000836000986 */ /* 0x008fe8000c101d16 */
[----:B------:R-:W1:Y:S04]  /*9250*/  LDS.128 R8, [R252] ;  /* 0x00000000fc087984 */ /* 0x000e680000000c00 */
[----:B------:R-:W2:Y:S04]  /*9260*/  LDS.128 R124, [R252+0x480] ;  /* 0x00048000fc7c7984 */ /* 0x000ea80000000c00 */
[----:B------:R-:W3:Y:S04]  /*9270*/  LDS.128 R128, [R252+0x900] ;  /* 0x00090000fc807984 */ /* 0x000ee80000000c00 */
[----:B------:R-:W3:Y:S01]  /*9280*/  LDS.128 R132, [R252+0xd80] ;  /* 0x000d8000fc847984 */ /* 0x000ee20000000c00 */
[----:B------:R-:W-:-:S03]  /*9290*/  LOP3.LUT P1, RZ, R4, 0x20000000, RZ, 0xc0, !PT ;  /* 0x2000000004ff7812 */ /* 0x000fc6000782c0ff */
[----:B------:R-:W-:Y:S04]  /*92a0*/  @P6 STG.E.128 [R52.64], R120 ;  /* 0x0000007834006986 */ /* 0x000fe8000c101d16 */
[----:B------:R-:W-:Y:S04]  /*92b0*/  STL [R1+0x20c], R2 ;  /* 0x00020c0201007387 */ /* 0x000fe80000100800 */
[----:B------:R-:W-:Y:S04]  /*92c0*/  STL [R1+0x210], R252 ;  /* 0x000210fc01007387 */ /* 0x000fe80000100800 */
[----:B-1----:R-:W-:Y:S04]  /*92d0*/  @P4 STG.E.128 [R50.64], R8 ;  /* 0x0000000832004986 */ /* 0x002fe8000c101d16 */
[----:B--2---:R-:W-:Y:S04]  /*92e0*/  @P3 STG.E.128 [R48.64], R124 ;  /* 0x0000007c30003986 */ /* 0x004fe8000c101d16 */
[----:B---3--:R-:W-:Y:S04]  /*92f0*/  @P2 STG.E.128 [R46.64], R128 ;  /* 0x000000802e002986 */ /* 0x008fe8000c101d16 */
[----:B------:R1:W-:Y:S04]  /*9300*/  @P1 STG.E.128 [R44.64], R132 ;  /* 0x000000842c001986 */ /* 0x0003e8000c101d16 */
[----:B-1----:R-:W2:Y:S04]  /*9310*/  LDL.LU R44, [R1+0x104] ;  /* 0x00010400012c7983 */ /* 0x002ea80000300800 */
[----:B------:R-:W3:Y:S01]  /*9320*/  LDL.LU R2, [R1+0x130] ;  /* 0x0001300001027983 */ /* 0x000ee20000300800 */
[----:B------:R-:W-:Y:S01]  /*9330*/  SHF.R.U32.HI R5, RZ, 0x3, R218 ;  /* 0x00000003ff057819 */ /* 0x000fe200000116da */
[----:B------:R-:W-:-:S03]  /*9340*/  USHF.R.S32.HI UR5, URZ, 0x1f, UR29 ;  /* 0x0000001f3f057899 */ /* 0x000fc6000801141d */
[----:B------:R-:W-:Y:S01]  /*9350*/  SGXT.U32 R125, R5, 0x3 ;  /* 0x00000003057d781a */ /* 0x000fe20000000000 */
[----:B------:R-:W-:-:S03]  /*9360*/  USHF.R.S32.HI UR17, URZ, 0x1f, UR16 ;  /* 0x0000001f3f117899 */ /* 0x000fc60008011410 */
[----:B------:R-:W-:Y:S01]  /*9370*/  LOP3.LUT R243, R125, UR29, RZ, 0xfc, !PT ;  /* 0x0000001d7df37c12 */ /* 0x000fe2000f8efcff */
[----:B------:R-:W-:-:S03]  /*9380*/  IMAD.U32 R5, RZ, RZ, UR5 ;  /* 0x00000005ff057e24 */ /* 0x000fc6000f8e00ff */
[----:B------:R-:W-:Y:S01]  /*9390*/  ISETP.GE.U32.AND P1, PT, R243, UR16, PT ;  /* 0x00000010f3007c0c */ /* 0x000fe2000bf26070 */
[----:B------:R-:W-:-:S03]  /*93a0*/  IMAD.U32 R6, RZ, RZ, UR29 ;  /* 0x0000001dff067e24 */ /* 0x000fc6000f8e00ff */
[----:B------:R-:W-:Y:S02]  /*93b0*/  ISETP.GE.U32.AND.EX P0, PT, R5, UR17, PT, P1 ;  /* 0x0000001105007c0c */ /* 0x000fe4000bf06110 */
[----:B------:R-:W-:Y:S02]  /*93c0*/  LOP3.LUT R10, R6, 0x8, R125, 0xfe, !PT ;  /* 0x00000008060a7812 */ /* 0x000fe400078efe7d */
[----:B------:R-:W-:Y:S02]  /*93d0*/  LOP3.LUT R4, R4, 0xfffffffb, RZ, 0xc0, !PT ;  /* 0xfffffffb04047812 */ /* 0x000fe400078ec0ff */
[----:B------:R-:W-:Y:S01]  /*93e0*/  ISETP.GE.U32.AND P1, PT, R10, UR16, PT ;  /* 0x000000100a007c0c */ /* 0x000fe2000bf26070 */
[----:B------:R-:W-:-:S06]  /*93f0*/  IMAD.U32 R8, RZ, RZ, UR29 ;  /* 0x0000001dff087e24 */ /* 0x000fcc000f8e00ff */
[----:B------:R-:W-:Y:S02]  /*9400*/  @P0 LOP3.LUT R4, R4, 0x4, RZ, 0xfc, !PT ;  /* 0x0000000404040812 */ /* 0x000fe400078efcff */
[----:B------:R-:W-:Y:S02]  /*9410*/  ISETP.GE.U32.AND.EX P0, PT, R5, UR17, PT, P1 ;  /* 0x0000001105007c0c */ /* 0x000fe4000bf06110 */
[----:B------:R-:W-:Y:S02]  /*9420*/  LOP3.LUT R8, R8, 0x10, R125, 0xfe, !PT ;  /* 0x0000001008087812 */ /* 0x000fe400078efe7d */
[----:B------:R-:W-:Y:S02]  /*9430*/  LOP3.LUT R4, R4, 0xfffffffd, RZ, 0xc0, !PT ;  /* 0xfffffffd04047812 */ /* 0x000fe400078ec0ff */
[----:B------:R-:W-:-:S07]  /*9440*/  ISETP.GE.U32.AND P1, PT, R8, UR16, PT ;  /* 0x0000001008007c0c */ /* 0x000fce000bf26070 */
[----:B------:R-:W-:Y:S02]  /*9450*/  @P0 LOP3.LUT R4, R4, 0x2, RZ, 0xfc, !PT ;  /* 0x0000000204040812 */ /* 0x000fe400078efcff */
[----:B------:R-:W-:Y:S02]  /*9460*/  ISETP.GE.U32.AND.EX P0, PT, R5, UR17, PT, P1 ;  /* 0x0000001105007c0c */ /* 0x000fe4000bf06110 */
[----:B------:R-:W-:-:S11]  /*9470*/  LOP3.LUT R4, R4, 0xf7ffffff, RZ, 0xc0, !PT ;  /* 0xf7ffffff04047812 */ /* 0x000fd600078ec0ff */
[----:B------:R-:W-:-:S04]  /*9480*/  @P0 LOP3.LUT R4, R4, 0x8000000, RZ, 0xfc, !PT ;  /* 0x0800000004040812 */ /* 0x000fc800078efcff */
[C---:B------:R-:W-:Y:S01]  /*9490*/  LOP3.LUT P0, RZ, R4.reuse, 0x2, RZ, 0xc0, !PT ;  /* 0x0000000204ff7812 */ /* 0x040fe2000780c0ff */
[----:B------:R-:W-:Y:S01]  /*94a0*/  IMAD.U32 R12, RZ, RZ, UR29 ;  /* 0x0000001dff0c7e24 */ /* 0x000fe2000f8e00ff */
[----:B------:R-:W-:Y:S02]  /*94b0*/  LOP3.LUT R4, R4, 0xefffffff, RZ, 0xc0, !PT ;  /* 0xefffffff04047812 */ /* 0x000fe400078ec0ff */
[--C-:B------:R-:W-:Y:S02]  /*94c0*/  LOP3.LUT R7, R6, 0x18, R125.reuse, 0xfe, !PT ;  /* 0x0000001806077812 */ /* 0x100fe400078efe7d */
[--C-:B------:R-:W-:Y:S02]  /*94d0*/  LOP3.LUT R9, R12, 0x20, R125.reuse, 0xfe, !PT ;  /* 0x000000200c097812 */ /* 0x100fe400078efe7d */
[--C-:B------:R-:W-:Y:S02]  /*94e0*/  LOP3.LUT R11, R6, 0x28, R125.reuse, 0xfe, !PT ;  /* 0x00000028060b7812 */ /* 0x100fe400078efe7d */
[----:B------:R-:W-:-:S03]  /*94f0*/  LOP3.LUT R13, R12, 0x30, R125, 0xfe, !PT ;  /* 0x000000300c0d7812 */ /* 0x000fc600078efe7d */
[----:B------:R-:W-:Y:S02]  /*9500*/  @P0 LOP3.LUT R4, R4, 0x10000000, RZ, 0xfc, !PT ;  /* 0x1000000004040812 */ /* 0x000fe400078efcff */
[----:B------:R-:W-:Y:S02]  /*9510*/  ISETP.GE.U32.AND P1, PT, R7, UR16, PT ;  /* 0x0000001007007c0c */ /* 0x000fe4000bf26070 */
[----:B------:R-:W-:Y:S02]  /*9520*/  ISETP.GE.U32.AND P2, PT, R9, UR16, PT ;  /* 0x0000001009007c0c */ /* 0x000fe4000bf46070 */
[----:B------:R-:W-:Y:S02]  /*9530*/  ISETP.GE.U32.AND P3, PT, R11, UR16, PT ;  /* 0x000000100b007c0c */ /* 0x000fe4000bf66070 */
[----:B------:R-:W-:Y:S02]  /*9540*/  ISETP.GE.U32.AND P4, PT, R13, UR16, PT ;  /* 0x000000100d007c0c */ /* 0x000fe4000bf86070 */
[----:B------:R-:W-:Y:S01]  /*9550*/  LOP3.LUT P6, RZ, R4, 0x800, RZ, 0xc0, !PT ;  /* 0x0000080004ff7812 */ /* 0x000fe200078cc0ff */
[----:B------:R-:W-:Y:S01]  /*9560*/  IMAD.SHL.U32 R219, R218, 0x8, RZ ;  /* 0x00000008dadb7824 */ /* 0x000fe200078e00ff */
[----:B------:R-:W-:-:S02]  /*9570*/  ISETP.GE.U32.AND.EX P1, PT, R5, UR17, PT, P1 ;  /* 0x0000001105007c0c */ /* 0x000fc4000bf26110 */
[C---:B------:R-:W-:Y:S02]  /*9580*/  ISETP.GE.U32.AND.EX P2, PT, R5.reuse, UR17, PT, P2 ;  /* 0x0000001105007c0c */ /* 0x040fe4000bf46120 */
[C---:B------:R-:W-:Y:S02]  /*9590*/  ISETP.GE.U32.AND.EX P3, PT, R5.reuse, UR17, PT, P3 ;  /* 0x0000001105007c0c */ /* 0x040fe4000bf66130 */
[----:B------:R-:W-:Y:S02]  /*95a0*/  LOP3.LUT R15, R6, 0x38, R125, 0xfe, !PT ;  /* 0x00000038060f7812 */ /* 0x000fe400078efe7d */
[----:B------:R-:W-:Y:S01]  /*95b0*/  ISETP.GE.U32.AND.EX P4, PT, R5, UR17, PT, P4 ;  /* 0x0000001105007c0c */ /* 0x000fe2000bf86140 */
[----:B------:R-:W-:Y:S01]  /*95c0*/  IMAD.U32 R5, RZ, RZ, UR14 ;  /* 0x0000000eff057e24 */ /* 0x000fe2000f8e00ff */
[----:B------:R-:W-:Y:S01]  /*95d0*/  LOP3.LUT P0, RZ, R4, 0x4, RZ, 0xc0, !PT ;  /* 0x0000000404ff7812 */ /* 0x000fe2000780c0ff */
[----:B------:R-:W-:Y:S01]  /*95e0*/  IMAD.U32 R6, RZ, RZ, UR5 ;  /* 0x00000005ff067e24 */ /* 0x000fe2000f8e00ff */
[----:B------:R-:W-:-:S02]  /*95f0*/  ISETP.GE.U32.AND P5, PT, R15, UR16, PT ;  /* 0x000000100f007c0c */ /* 0x000fc4000bfa6070 */
[----:B------:R-:W-:Y:S02]  /*9600*/  LOP3.LUT R4, R4, 0xfff7ffff, RZ, 0xc0, !PT ;  /* 0xfff7ffff04047812 */ /* 0x000fe400078ec0ff */
[----:B------:R-:W-:Y:S02]  /*9610*/  LOP3.LUT R5, R5, 0x38, R219, 0xf8, !PT ;  /* 0x0000003805057812 */ /* 0x000fe400078ef8db */
[----:B------:R-:W-:Y:S01]  /*9620*/  ISETP.GE.U32.AND.EX P5, PT, R6, UR17, PT, P5 ;  /* 0x0000001106007c0c */ /* 0x000fe2000bfa6150 */
[----:B------:R-:W-:Y:S01]  /*9630*/  IMAD.U32 R6, RZ, RZ, UR27 ;  /* 0x0000001bff067e24 */ /* 0x000fe2000f8e00ff */
[----:B------:R-:W-:Y:S02]  /*9640*/  @P6 LOP3.LUT R4, R4, 0x80000, RZ, 0xfc, !PT ;  /* 0x0008000004046812 */ /* 0x000fe400078efcff */
[----:B------:R-:W-:Y:S02]  /*9650*/  ISETP.LT.U32.AND P6, PT, R5, 0x80, PT ;  /* 0x000000800500780c */ /* 0x000fe40003fc1070 */
[----:B------:R-:W-:-:S02]  /*9660*/  SEL R226, RZ, 0x10, P0 ;  /* 0x00000010ffe27807 */ /* 0x000fc40000000000 */
[----:B------:R-:W-:Y:S02]  /*9670*/  ISETP.LT.U32.AND.EX P0, PT, R6, RZ, !P0, P6 ;  /* 0x000000ff0600720c */ /* 0x000fe40004701160 */
[----:B------:R-:W-:-:S11]  /*9680*/  LOP3.LUT R4, R4, 0xfffff7ff, RZ, 0xc0, !PT ;  /* 0xfffff7ff04047812 */ /* 0x000fd600078ec0ff */
[----:B------:R-:W-:-:S04]  /*9690*/  @P0 LOP3.LUT R4, R4, 0x800, RZ, 0xfc, !PT ;  /* 0x0000080004040812 */ /* 0x000fc800078efcff */
[C---:B------:R-:W-:Y:S02]  /*96a0*/  LOP3.LUT P0, RZ, R4.reuse, 0x400, RZ, 0xc0, !PT ;  /* 0x0000040004ff7812 */ /* 0x040fe4000780c0ff */
[----:B------:R-:W-:Y:S01]  /*96b0*/  LOP3.LUT R4, R4, 0xfffbffff, RZ, 0xc0, !PT ;  /* 0xfffbffff04047812 */ /* 0x000fe200078ec0ff */
[----:B------:R-:W-:-:S10]  /*96c0*/  IMAD.U32 R12, RZ, RZ, UR27 ;  /* 0x0000001bff0c7e24 */ /* 0x000fd4000f8e00ff */
[----:B------:R-:W-:-:S04]  /*96d0*/  @P0 LOP3.LUT R4, R4, 0x40000, RZ, 0xfc, !PT ;  /* 0x0004000004040812 */ /* 0x000fc800078efcff */
[----:B------:R-:W-:-:S04]  /*96e0*/  LOP3.LUT P0, RZ, R4, 0x10000000, RZ, 0xc0, !PT ;  /* 0x1000000004ff7812 */ /* 0x000fc8000780c0ff */
[----:B------:R-:W-:Y:S02]  /*96f0*/  SEL R128, RZ, 0x10, P0 ;  /* 0x00000010ff807807 */ /* 0x000fe40000000000 */
[----:B------:R-:W-:Y:S02]  /*9700*/  ISETP.LT.U32.AND.EX P0, PT, R12, RZ, !P0, P6 ;  /* 0x000000ff0c00720c */ /* 0x000fe40004701160 */
[----:B------:R-:W-:-:S11]  /*9710*/  LOP3.LUT R4, R4, 0xfffffbff, RZ, 0xc0, !PT ;  /* 0xfffffbff04047812 */ /* 0x000fd600078ec0ff */
[----:B------:R-:W-:-:S04]  /*9720*/  @P0 LOP3.LUT R4, R4, 0x400, RZ, 0xfc, !PT ;  /* 0x0000040004040812 */ /* 0x000fc800078efcff */
[C---:B------:R-:W-:Y:S02]  /*9730*/  LOP3.LUT P0, RZ, R4.reuse, 0x200, RZ, 0xc0, !PT ;  /* 0x0000020004ff7812 */ /* 0x040fe4000780c0ff */
[----:B------:R-:W-:-:S11]  /*9740*/  LOP3.LUT R4, R4, 0xfffdffff, RZ, 0xc0, !PT ;  /* 0xfffdffff04047812 */ /* 0x000fd600078ec0ff */
[----:B------:R-:W-:-:S04]  /*9750*/  @P0 LOP3.LUT R4, R4, 0x20000, RZ, 0xfc, !PT ;  /* 0x0002000004040812 */ /* 0x000fc800078efcff */
[----:B------:R-:W-:-:S04]  /*9760*/  LOP3.LUT P0, RZ, R4, 0x8000000, RZ, 0xc0, !PT ;  /* 0x0800000004ff7812 */ /* 0x000fc8000780c0ff */
[----:B------:R-:W-:Y:S02]  /*9770*/  SEL R116, RZ, 0x10, P0 ;  /* 0x00000010ff747807 */ /* 0x000fe40000000000 */
[----:B------:R-:W-:Y:S02]  /*9780*/  ISETP.LT.U32.AND.EX P0, PT, R6, RZ, !P0, P6 ;  /* 0x000000ff0600720c */ /* 0x000fe40004701160 */
[----:B------:R-:W-:-:S11]  /*9790*/  LOP3.LUT R4, R4, 0xfffffdff, RZ, 0xc0, !PT ;  /* 0xfffffdff04047812 */ /* 0x000fd600078ec0ff */
[----:B------:R-:W-:-:S04]  /*97a0*/  @P0 LOP3.LUT R4, R4, 0x200, RZ, 0xfc, !PT ;  /* 0x0000020004040812 */ /* 0x000fc800078efcff */
[----:B------:R-:W-:Y:S02]  /*97b0*/  LOP3.LUT P0, RZ, R4, 0x100, RZ, 0xc0, !PT ;  /* 0x0000010004ff7812 */ /* 0x000fe4000780c0ff */
[----:B------:R-:W-:Y:S02]  /*97c0*/  SEL R14, RZ, 0x10, P1 ;  /* 0x00000010ff0e7807 */ /* 0x000fe40000800000 */
[----:B------:R-:W-:Y:S02]  /*97d0*/  ISETP.LT.U32.AND.EX P1, PT, R12, RZ, !P1, P6 ;  /* 0x000000ff0c00720c */ /* 0x000fe40004f21160 */
[----:B------:R-:W-:-:S07]  /*97e0*/  LOP3.LUT R4, R4, 0xfffeffff, RZ, 0xc0, !PT ;  /* 0xfffeffff04047812 */ /* 0x000fce00078ec0ff */
[----:B------:R-:W-:-:S04]  /*97f0*/  @P0 LOP3.LUT R4, R4, 0x10000, RZ, 0xfc, !PT ;  /* 0x0001000004040812 */ /* 0x000fc800078efcff */
[C---:B------:R-:W-:Y:S02]  /*9800*/  LOP3.LUT P0, RZ, R4.reuse, 0x80, RZ, 0xc0, !PT ;  /* 0x0000008004ff7812 */ /* 0x040fe4000780c0ff */
[----:B------:R-:W-:-:S04]  /*9810*/  LOP3.LUT R4, R4, 0xfffffeff, RZ, 0xc0, !PT ;  /* 0xfffffeff04047812 */ /* 0x000fc800078ec0ff */
[----:B------:R-:W-:Y:S02]  /*9820*/  @P1 LOP3.LUT R4, R4, 0x100, RZ, 0xfc, !PT ;  /* 0x0000010004041812 */ /* 0x000fe400078efcff */
[----:B------:R-:W-:Y:S02]  /*9830*/  ISETP.LT.U32.AND.EX P1, PT, R12, RZ, !P2, P6 ;  /* 0x000000ff0c00720c */ /* 0x000fe40005721160 */
[----:B------:R-:W-:-:S04]  /*9840*/  LOP3.LUT R4, R4, 0xffff7fff, RZ, 0xc0, !PT ;  /* 0xffff7fff04047812 */ /* 0x000fc800078ec0ff */
        /* <DEDUP_REMOVED lines=12> */
[----:B------:R-:W-:Y:S01]  /*9910*/  @P0 LOP3.LUT R4, R4, 0x2000, RZ, 0xfc, !PT ;  /* 0x0000200004040812 */ /* 0x000fe200078efcff */
[----:B------:R-:W-:Y:S02]  /*9920*/  IMAD.U32 R117, RZ, RZ, UR5 ;  /* 0x00000005ff757e24 */ /* 0x000fe4000f8e00ff */
[C---:B------:R-:W-:Y:S01]  /*9930*/  IMAD.SHL.U32 R6, R243.reuse, 0x800, RZ ;  /* 0x00000800f3067824 */ /* 0x040fe200078e00ff */
[C---:B------:R-:W-:Y:S02]  /*9940*/  LOP3.LUT P0, RZ, R4.reuse, 0x10, RZ, 0xc0, !PT ;  /* 0x0000001004ff7812 */ /* 0x040fe4000780c0ff */
[----:B------:R-:W-:Y:S02]  /*9950*/  LOP3.LUT R4, R4, 0xffffffdf, RZ, 0xc0, !PT ;  /* 0xffffffdf04047812 */ /* 0x000fe400078ec0ff */
[----:B------:R-:W-:Y:S02]  /*9960*/  SHF.L.U64.HI R243, R243, 0xb, R117 ;  /* 0x0000000bf3f37819 */ /* 0x000fe40000010275 */
[----:B------:R-:W-:-:S02]  /*9970*/  @P1 LOP3.LUT R4, R4, 0x20, RZ, 0xfc, !PT ;  /* 0x0000002004041812 */ /* 0x000fc400078efcff */
[----:B------:R-:W-:Y:S01]  /*9980*/  IADD3 R252, P1, R6, R5, RZ ;  /* 0x0000000506fc7210 */ /* 0x000fe20007f3e0ff */
[----:B--2---:R-:W-:Y:S04]  /*9990*/  STL [R1+0x124], R44 ;  /* 0x0001242c01007387 */ /* 0x004fe80000100800 */
[----:B---3--:R1:W-:Y:S04]  /*99a0*/  STL [R1+0x214], R2 ;  /* 0x0002140201007387 */ /* 0x0083e80000100800 */
[----:B------:R-:W-:Y:S01]  /*99b0*/  STL [R1+0x104], R252 ;  /* 0x000104fc01007387 */ /* 0x000fe20000100800 */
[----:B-1----:R-:W-:-:S05]  /*99c0*/  IADD3.X R2, R243, UR27, RZ, P1, !PT ;  /* 0x0000001bf3027c10 */ /* 0x002fca0008ffe4ff */
[----:B------:R-:W-:Y:S04]  /*99d0*/  STL [R1+0x130], R2 ;  /* 0x0001300201007387 */ /* 0x000fe80000100800 */
[----:B------:R-:W2:Y:S04]  /*99e0*/  LDL R145, [R1+0x1d0] ;  /* 0x0001d00001917983 */ /* 0x000ea80000100800 */
[----:B------:R-:W3:Y:S01]  /*99f0*/  LDL R144, [R1+0x1cc] ;  /* 0x0001cc0001907983 */ /* 0x000ee20000100800 */
[----:B------:R-:W-:-:S04]  /*9a00*/  UIADD3 UR17, UR25, -0x2, URZ ;  /* 0xfffffffe19117890 */ /* 0x000fc8000fffe03f */
[----:B------:R-:W-:-:S06]  /*9a10*/  UISETP.GE.AND UP1, UPT, UR7, UR17, UPT ;  /* 0x000000110700728c */ /* 0x000fcc000bf26270 */
[----:B------:R-:W-:-:S04]  /*9a20*/  PLOP3.LUT P1, PT, PT, PT, UP1, 0x40, 0x0 ;  /* 0x000000000000781c */ /* 0x000fc80003f2e818 */
[----:B------:R-:W-:Y:S02]  /*9a30*/  SEL R226, R226, RZ, P1 ;  /* 0x000000ffe2e27207 */ /* 0x000fe40000800000 */
[----:B------:R-:W-:-:S04]  /*9a40*/  PLOP3.LUT P1, PT, PT, PT, UP1, 0x40, 0x0 ;  /* 0x000000000000781c */ /* 0x000fc80003f2e818 */
[----:B------:R-:W-:Y:S02]  /*9a50*/  SEL R128, R128, RZ, P1 ;  /* 0x000000ff80807207 */ /* 0x000fe40000800000 */
[----:B------:R-:W-:-:S04]  /*9a60*/  PLOP3.LUT P1, PT, PT, PT, UP1, 0x40, 0x0 ;  /* 0x000000000000781c */ /* 0x000fc80003f2e818 */
[----:B------:R-:W-:Y:S02]  /*9a70*/  SEL R73, R116, RZ, P1 ;  /* 0x000000ff74497207 */ /* 0x000fe40000800000 */
[----:B------:R-:W-:Y:S02]  /*9a80*/  PLOP3.LUT P1, PT, PT, PT, UP1, 0x40, 0x0 ;  /* 0x000000000000781c */ /* 0x000fe40003f2e818 */
[----:B------:R-:W-:Y:S02]  /*9a90*/  SEL R131, RZ, 0x10, P2 ;  /* 0x00000010ff837807 */ /* 0x000fe40001000000 */
[----:B------:R-:W-:Y:S02]  /*9aa0*/  SEL R72, R14, RZ, P1 ;  /* 0x000000ff0e487207 */ /* 0x000fe40000800000 */
[----:B------:R-:W-:Y:S01]  /*9ab0*/  PLOP3.LUT P1, PT, PT, PT, UP1, 0x40, 0x0 ;  /* 0x000000000000781c */ /* 0x000fe20003f2e818 */
[----:B------:R-:W-:Y:S01]  /*9ac0*/  IMAD.U32 R116, RZ, RZ, UR5 ;  /* 0x00000005ff747e24 */ /* 0x000fe2000f8e00ff */
[----:B------:R-:W-:Y:S01]  /*9ad0*/  LOP3.LUT R236, R125, 0x10, RZ, 0xfc, !PT ;  /* 0x000000107dec7812 */ /* 0x000fe200078efcff */
[----:B------:R-:W-:Y:S01]  /*9ae0*/  UIADD3 UR26, UR26, 0x1, URZ ;  /* 0x000000011a1a7890 */ /* 0x000fe2000fffe03f */
[----:B------:R-:W-:-:S02]  /*9af0*/  SEL R131, R131, RZ, P1 ;  /* 0x000000ff83837207 */ /* 0x000fc40000800000 */
[----:B------:R-:W-:Y:S02]  /*9b00*/  SEL R130, RZ, 0x10, P3 ;  /* 0x00000010ff827807 */ /* 0x000fe40001800000 */
[----:B------:R-:W-:Y:S02]  /*9b10*/  PLOP3.LUT P1, PT, PT, PT, UP1, 0x40, 0x0 ;  /* 0x000000000000781c */ /* 0x000fe40003f2e818 */
[----:B------:R-:W-:Y:S01]  /*9b20*/  SHF.L.U64.HI R56, R15, 0xb, R116 ;  /* 0x0000000b0f387819 */ /* 0x000fe20000010274 */
[----:B------:R-:W-:Y:S01]  /*9b30*/  IMAD.SHL.U32 R116, R125, 0x40, RZ ;  /* 0x000000407d747824 */ /* 0x000fe200078e00ff */
[----:B------:R-:W-:Y:S01]  /*9b40*/  LOP3.LUT R4, R4, 0xffdfffff, RZ, 0xc0, !PT ;  /* 0xffdfffff04047812 */ /* 0x000fe200078ec0ff */
[----:B------:R-:W-:Y:S01]  /*9b50*/  UISETP.GE.AND UP0, UPT, UR26, 0x2, UPT ;  /* 0x000000021a00788c */ /* 0x000fe2000bf06270 */
[----:B------:R-:W-:Y:S01]  /*9b60*/  SEL R130, R130, RZ, P1 ;  /* 0x000000ff82827207 */ /* 0x000fe20000800000 */
[----:B------:R-:W-:Y:S01]  /*9b70*/  IMAD.SHL.U32 R236, R236, 0x40, RZ ;  /* 0x00000040ecec7824 */ /* 0x000fe200078e00ff */
[----:B------:R-:W-:-:S02]  /*9b80*/  LOP3.LUT R124, R219, 0x38, R218, 0x48, !PT ;  /* 0x00000038db7c7812 */ /* 0x000fc400078e48da */
[----:B------:R-:W-:Y:S02]  /*9b90*/  LOP3.LUT R235, R125, 0x8, RZ, 0xfc, !PT ;  /* 0x000000087deb7812 */ /* 0x000fe400078efcff */
[----:B------:R-:W-:Y:S02]  /*9ba0*/  SEL R129, RZ, 0x10, P4 ;  /* 0x00000010ff817807 */ /* 0x000fe40002000000 */
[----:B------:R-:W-:Y:S01]  /*9bb0*/  PLOP3.LUT P1, PT, PT, PT, UP1, 0x40, 0x0 ;  /* 0x000000000000781c */ /* 0x000fe20003f2e818 */
[----:B------:R-:W-:Y:S01]  /*9bc0*/  USEL UR26, UR26, URZ, !UP0 ;  /* 0x0000003f1a1a7287 */ /* 0x000fe2000c000000 */
[----:B------:R-:W-:Y:S01]  /*9bd0*/  @P0 LOP3.LUT R4, R4, 0x200000, RZ, 0xfc, !PT ;  /* 0x0020000004040812 */ /* 0x000fe200078efcff */
[----:B------:R-:W-:Y:S01]  /*9be0*/  IMAD.SHL.U32 R235, R235, 0x40, RZ ;  /* 0x00000040ebeb7824 */ /* 0x000fe200078e00ff */
[----:B------:R-:W-:Y:S02]  /*9bf0*/  LOP3.LUT R118, R116, R124, RZ, 0xfc, !PT ;  /* 0x0000007c74767212 */ /* 0x000fe400078efcff */
[----:B------:R-:W-:-:S02]  /*9c00*/  ISETP.LT.U32.AND.EX P0, PT, R12, RZ, !P5, P6 ;  /* 0x000000ff0c00720c */ /* 0x000fc40006f01160 */
[----:B------:R-:W-:Y:S02]  /*9c10*/  SEL R129, R129, RZ, P1 ;  /* 0x000000ff81817207 */ /* 0x000fe40000800000 */
[-C--:B------:R-:W-:Y:S02]  /*9c20*/  LOP3.LUT R116, R236, R124.reuse, RZ, 0xfc, !PT ;  /* 0x0000007cec747212 */ /* 0x080fe400078efcff */
[----:B------:R-:W-:Y:S02]  /*9c30*/  LOP3.LUT R239, R125, 0x28, RZ, 0xfc, !PT ;  /* 0x000000287def7812 */ /* 0x000fe400078efcff */
[----:B------:R-:W-:Y:S02]  /*9c40*/  SEL R12, RZ, 0x10, P5 ;  /* 0x00000010ff0c7807 */ /* 0x000fe40002800000 */
[----:B------:R-:W-:Y:S01]  /*9c50*/  PLOP3.LUT P1, PT, PT, PT, UP1, 0x40, 0x0 ;  /* 0x000000000000781c */ /* 0x000fe20003f2e818 */
[----:B------:R-:W-:Y:S01]  /*9c60*/  IMAD.U32 R232, RZ, RZ, UR26 ;  /* 0x0000001affe87e24 */ /* 0x000fe2000f8e00ff */
[-C--:B------:R-:W-:Y:S01]  /*9c70*/  LOP3.LUT R117, R235, R124.reuse, RZ, 0xfc, !PT ;  /* 0x0000007ceb757212 */ /* 0x080fe200078efcff */
[----:B------:R-:W-:Y:S01]  /*9c80*/  IMAD.SHL.U32 R116, R116, 0x2, RZ ;  /* 0x0000000274747824 */ /* 0x000fe200078e00ff */
[----:B------:R-:W-:Y:S01]  /*9c90*/  SEL R146, R12, RZ, P1 ;  /* 0x000000ff0c927207 */ /* 0x000fe20000800000 */
[----:B------:R-:W-:Y:S01]  /*9ca0*/  IMAD.SHL.U32 R239, R239, 0x40, RZ ;  /* 0x00000040efef7824 */ /* 0x000fe200078e00ff */
[C---:B------:R-:W-:Y:S01]  /*9cb0*/  LOP3.LUT R237, R125.reuse, 0x18, RZ, 0xfc, !PT ;  /* 0x000000187ded7812 */ /* 0x040fe200078efcff */
[----:B------:R-:W-:Y:S01]  /*9cc0*/  IMAD.U32 R12, RZ, RZ, UR5 ;  /* 0x00000005ff0c7e24 */ /* 0x000fe2000f8e00ff */
[----:B------:R-:W-:Y:S01]  /*9cd0*/  LOP3.LUT R238, R125, 0x20, RZ, 0xfc, !PT ;  /* 0x000000207dee7812 */ /* 0x000fe200078efcff */
[----:B------:R-:W-:Y:S01]  /*9ce0*/  IMAD.SHL.U32 R70, R10, 0x800, RZ ;  /* 0x000008000a467824 */ /* 0x000fe200078e00ff */
[----:B------:R-:W-:Y:S01]  /*9cf0*/  LOP3.LUT R6, R6, 0x38, R219, 0xf8, !PT ;  /* 0x0000003806067812 */ /* 0x000fe200078ef8db */
[----:B------:R-:W-:Y:S01]  /*9d00*/  IMAD R232, R232, 0x2000, R116 ;  /* 0x00002000e8e87824 */ /* 0x000fe200078e0274 */
[----:B------:R-:W-:Y:S01]  /*9d10*/  LOP3.LUT R116, R239, R124, RZ, 0xfc, !PT ;  /* 0x0000007cef747212 */ /* 0x000fe200078efcff */
[----:B------:R-:W-:Y:S01]  /*9d20*/  IMAD.U32 R234, RZ, RZ, UR26 ;  /* 0x0000001affea7e24 */ /* 0x000fe2000f8e00ff */
[----:B------:R-:W-:Y:S01]  /*9d30*/  SHF.L.U64.HI R243, R6, 0x1, R243 ;  /* 0x0000000106f37819 */ /* 0x000fe200000102f3 */
[----:B------:R-:W-:Y:S01]  /*9d40*/  IMAD.U32 R233, RZ, RZ, UR26 ;  /* 0x0000001affe97e24 */ /* 0x000fe2000f8e00ff */
[----:B------:R-:W-:Y:S01]  /*9d50*/  SHF.L.U64.HI R71, R10, 0xb, R12 ;  /* 0x0000000b0a477819 */ /* 0x000fe2000001020c */
[----:B------:R-:W-:-:S02]  /*9d60*/  IMAD.SHL.U32 R118, R118, 0x2, RZ ;  /* 0x0000000276767824 */ /* 0x000fc400078e00ff */
[----:B------:R-:W-:Y:S02]  /*9d70*/  IMAD.SHL.U32 R117, R117, 0x2, RZ ;  /* 0x0000000275757824 */ /* 0x000fe400078e00ff */
[----:B------:R-:W-:Y:S02]  /*9d80*/  IMAD.SHL.U32 R237, R237, 0x40, RZ ;  /* 0x00000040eded7824 */ /* 0x000fe400078e00ff */
[----:B------:R-:W-:Y:S02]  /*9d90*/  IMAD.SHL.U32 R238, R238, 0x40, RZ ;  /* 0x00000040eeee7824 */ /* 0x000fe400078e00ff */
[----:B------:R-:W-:Y:S01]  /*9da0*/  IMAD.SHL.U32 R242, R6, 0x2, RZ ;  /* 0x0000000206f27824 */ /* 0x000fe200078e00ff */
[----:B------:R-:W-:Y:S01]  /*9db0*/  LOP3.LUT R6, R70, 0x38, R219, 0xf8, !PT ;  /* 0x0000003846067812 */ /* 0x000fe200078ef8db */
[----:B------:R-:W-:Y:S02]  /*9dc0*/  IMAD.U32 R10, RZ, RZ, UR5 ;  /* 0x00000005ff0a7e24 */ /* 0x000fe4000f8e00ff */
[----:B------:R-:W-:-:S02]  /*9dd0*/  IMAD.SHL.U32 R68, R8, 0x800, RZ ;  /* 0x0000080008447824 */ /* 0x000fc400078e00ff */
[----:B------:R-:W-:Y:S01]  /*9de0*/  IMAD R234, R234, 0x2000, R118 ;  /* 0x00002000eaea7824 */ /* 0x000fe200078e0276 */
[-C--:B------:R-:W-:Y:S01]  /*9df0*/  LOP3.LUT R118, R237, R124.reuse, RZ, 0xfc, !PT ;  /* 0x0000007ced767212 */ /* 0x080fe200078efcff */
[----:B------:R-:W-:Y:S01]  /*9e00*/  IMAD R233, R233, 0x2000, R117 ;  /* 0x00002000e9e97824 */ /* 0x000fe200078e0275 */
[----:B------:R-:W-:Y:S01]  /*9e10*/  LOP3.LUT R117, R238, R124, RZ, 0xfc, !PT ;  /* 0x0000007cee757212 */ /* 0x000fe200078efcff */
[----:B------:R-:W-:Y:S02]  /*9e20*/  IMAD.U32 R229, RZ, RZ, UR26 ;  /* 0x0000001affe57e24 */ /* 0x000fe4000f8e00ff */
[----:B------:R-:W-:Y:S01]  /*9e30*/  IMAD.SHL.U32 R116, R116, 0x2, RZ ;  /* 0x0000000274747824 */ /* 0x000fe200078e00ff */
[C---:B------:R-:W-:Y:S01]  /*9e40*/  SHF.L.U64.HI R55, R6.reuse, 0x1, R71 ;  /* 0x0000000106377819 */ /* 0x040fe20000010247 */
[----:B------:R-:W-:Y:S01]  /*9e50*/  IMAD.SHL.U32 R54, R6, 0x2, RZ ;  /* 0x0000000206367824 */ /* 0x000fe200078e00ff */
[----:B------:R-:W-:Y:S01]  /*9e60*/  SHF.L.U64.HI R69, R8, 0xb, R10 ;  /* 0x0000000b08457819 */ /* 0x000fe2000001020a */
[----:B------:R-:W-:Y:S01]  /*9e70*/  IMAD.U32 R8, RZ, RZ, UR5 ;  /* 0x00000005ff087e24 */ /* 0x000fe2000f8e00ff */
[----:B------:R-:W-:Y:S01]  /*9e80*/  LOP3.LUT R6, R68, 0x38, R219, 0xf8, !PT ;  /* 0x0000003844067812 */ /* 0x000fe200078ef8db */
[----:B------:R-:W-:-:S02]  /*9e90*/  IMAD.U32 R14, RZ, RZ, UR5 ;  /* 0x00000005ff0e7e24 */ /* 0x000fc4000f8e00ff */
[----:B------:R-:W-:Y:S02]  /*9ea0*/  IMAD.SHL.U32 R66, R7, 0x800, RZ ;  /* 0x0000080007427824 */ /* 0x000fe400078e00ff */
[----:B------:R-:W-:Y:S02]  /*9eb0*/  IMAD.SHL.U32 R64, R9, 0x800, RZ ;  /* 0x0000080009407824 */ /* 0x000fe400078e00ff */
[----:B------:R-:W-:Y:S02]  /*9ec0*/  IMAD.SHL.U32 R63, R11, 0x800, RZ ;  /* 0x000008000b3f7824 */ /* 0x000fe400078e00ff */
[----:B------:R-:W-:Y:S02]  /*9ed0*/  IMAD.SHL.U32 R61, R13, 0x800, RZ ;  /* 0x000008000d3d7824 */ /* 0x000fe400078e00ff */
[----:B------:R-:W-:Y:S02]  /*9ee0*/  IMAD.SHL.U32 R59, R15, 0x800, RZ ;  /* 0x000008000f3b7824 */ /* 0x000fe400078e00ff */
[----:B------:R-:W-:-:S02]  /*9ef0*/  IMAD R229, R229, 0x2000, R116 ;  /* 0x00002000e5e57824 */ /* 0x000fc400078e0274 */
[----:B------:R-:W-:Y:S02]  /*9f00*/  IMAD.SHL.U32 R118, R118, 0x2, RZ ;  /* 0x0000000276767824 */ /* 0x000fe400078e00ff */
[----:B------:R-:W-:Y:S02]  /*9f10*/  IMAD.SHL.U32 R117, R117, 0x2, RZ ;  /* 0x0000000275757824 */ /* 0x000fe400078e00ff */
[----:B------:R-:W-:Y:S02]  /*9f20*/  IMAD.U32 R231, RZ, RZ, UR26 ;  /* 0x0000001affe77e24 */ /* 0x000fe4000f8e00ff */
[----:B------:R-:W-:Y:S01]  /*9f30*/  IMAD.U32 R230, RZ, RZ, UR26 ;  /* 0x0000001affe67e24 */ /* 0x000fe2000f8e00ff */
[C---:B------:R-:W-:Y:S01]  /*9f40*/  SHF.L.U64.HI R53, R6.reuse, 0x1, R69 ;  /* 0x0000000106357819 */ /* 0x040fe20000010245 */
[----:B------:R-:W-:Y:S01]  /*9f50*/  IMAD.SHL.U32 R52, R6, 0x2, RZ ;  /* 0x0000000206347824 */ /* 0x000fe200078e00ff */
[----:B------:R-:W-:Y:S02]  /*9f60*/  SHF.L.U64.HI R67, R7, 0xb, R8 ;  /* 0x0000000b07437819 */ /* 0x000fe40000010208 */
[----:B------:R-:W-:-:S02]  /*9f70*/  SHF.L.U64.HI R62, R9, 0xb, R10 ;  /* 0x0000000b093e7819 */ /* 0x000fc4000001020a */
[----:B------:R-:W-:Y:S02]  /*9f80*/  SHF.L.U64.HI R60, R11, 0xb, R12 ;  /* 0x0000000b0b3c7819 */ /* 0x000fe4000001020c */
[----:B------:R-:W-:Y:S01]  /*9f90*/  SHF.L.U64.HI R58, R13, 0xb, R14 ;  /* 0x0000000b0d3a7819 */ /* 0x000fe2000001020e */
[----:B------:R-:W-:Y:S01]  /*9fa0*/  IMAD R231, R231, 0x2000, R118 ;  /* 0x00002000e7e77824 */ /* 0x000fe200078e0276 */
[----:B------:R-:W-:Y:S01]  /*9fb0*/  LOP3.LUT R6, R66, 0x38, R219, 0xf8, !PT ;  /* 0x0000003842067812 */ /* 0x000fe200078ef8db */
[----:B------:R-:W-:Y:S01]  /*9fc0*/  IMAD R230, R230, 0x2000, R117 ;  /* 0x00002000e6e67824 */ /* 0x000fe200078e0275 */
[--C-:B------:R-:W-:Y:S02]  /*9fd0*/  LOP3.LUT R8, R64, 0x38, R219.reuse, 0xf8, !PT ;  /* 0x0000003840087812 */ /* 0x100fe400078ef8db */
[--C-:B------:R-:W-:Y:S02]  /*9fe0*/  LOP3.LUT R10, R63, 0x38, R219.reuse, 0xf8, !PT ;  /* 0x000000383f0a7812 */ /* 0x100fe400078ef8db */
[----:B------:R-:W-:-:S02]  /*9ff0*/  LOP3.LUT R12, R61, 0x38, R219, 0xf8, !PT ;  /* 0x000000383d0c7812 */ /* 0x000fc400078ef8db */
[----:B------:R-:W-:Y:S02]  /*a000*/  LOP3.LUT R14, R59, 0x38, R219, 0xf8, !PT ;  /* 0x000000383b0e7812 */ /* 0x000fe400078ef8db */
[C---:B------:R-:W-:Y:S02]  /*a010*/  LOP3.LUT R240, R125.reuse, 0x30, RZ, 0xfc, !PT ;  /* 0x000000307df07812 */ /* 0x040fe400078efcff */
[----:B------:R-:W-:-:S03]  /*a020*/  LOP3.LUT R241, R125, 0x38, RZ, 0xfc, !PT ;  /* 0x000000387df17812 */ /* 0x000fc600078efcff */
[----:B------:R-:W-:Y:S02]  /*a030*/  IMAD.SHL.U32 R240, R240, 0x40, RZ ;  /* 0x00000040f0f07824 */ /* 0x000fe400078e00ff */
[----:B------:R-:W-:-:S03]  /*a040*/  IMAD.SHL.U32 R241, R241, 0x40, RZ ;  /* 0x00000040f1f17824 */ /* 0x000fc600078e00ff */
[-C--:B------:R-:W-:Y:S02]  /*a050*/  LOP3.LUT R228, R240, R124.reuse, RZ, 0xfc, !PT ;  /* 0x0000007cf0e47212 */ /* 0x080fe400078efcff */
[----:B------:R-:W-:Y:S02]  /*a060*/  LOP3.LUT R227, R241, R124, RZ, 0xfc, !PT ;  /* 0x0000007cf1e37212 */ /* 0x000fe400078efcff */
[C---:B------:R-:W-:Y:S02]  /*a070*/  LOP3.LUT P6, RZ, R4.reuse, 0x800, RZ, 0xc0, !PT ;  /* 0x0000080004ff7812 */ /* 0x040fe400078cc0ff */
[----:B------:R-:W-:Y:S02]  /*a080*/  LOP3.LUT R4, R4, 0xfeffffff, RZ, 0xc0, !PT ;  /* 0xfeffffff04047812 */ /* 0x000fe400078ec0ff */
[----:B------:R-:W-:Y:S02]  /*a090*/  IADD3 R224, P1, R242, UR8, RZ ;  /* 0x00000008f2e07c10 */ /* 0x000fe4000ff3e0ff */
[----:B------:R-:W-:-:S02]  /*a0a0*/  LOP3.LUT R4, R4, 0xffffffef, RZ, 0xc0, !PT ;  /* 0xffffffef04047812 */ /* 0x000fc400078ec0ff */
[----:B------:R-:W-:Y:S02]  /*a0b0*/  IADD3.X R225, R243, UR9, RZ, P1, !PT ;  /* 0x00000009f3e17c10 */ /* 0x000fe40008ffe4ff */
[----:B------:R-:W-:Y:S02]  /*a0c0*/  IADD3 R222, P1, R54, UR8, RZ ;  /* 0x0000000836de7c10 */ /* 0x000fe4000ff3e0ff */
[----:B------:R-:W-:Y:S02]  /*a0d0*/  @P0 LOP3.LUT R4, R4, 0x10, RZ, 0xfc, !PT ;  /* 0x0000001004040812 */ /* 0x000fe400078efcff */
[----:B------:R-:W-:Y:S01]  /*a0e0*/  ISETP.NE.U32.AND P0, PT, R128, RZ, PT ;  /* 0x000000ff8000720c */ /* 0x000fe20003f05070 */
[----:B------:R-:W-:Y:S01]  /*a0f0*/  IMAD.SHL.U32 R50, R6, 0x2, RZ ;  /* 0x0000000206327824 */ /* 0x000fe200078e00ff */
[----:B------:R-:W-:Y:S02]  /*a100*/  IADD3.X R223, R55, UR9, RZ, P1, !PT ;  /* 0x0000000937df7c10 */ /* 0x000fe40008ffe4ff */
[----:B------:R-:W-:-:S02]  /*a110*/  IADD3 R220, P1, R52, UR8, RZ ;  /* 0x0000000834dc7c10 */ /* 0x000fc4000ff3e0ff */
[----:B------:R-:W-:Y:S01]  /*a120*/  @P6 LOP3.LUT R4, R4, 0x1000000, RZ, 0xfc, !PT ;  /* 0x0100000004046812 */ /* 0x000fe200078efcff */
[----:B------:R-:W-:Y:S01]  /*a130*/  IMAD.SHL.U32 R48, R8, 0x2, RZ ;  /* 0x0000000208307824 */ /* 0x000fe200078e00ff */
[----:B------:R-:W-:Y:S02]  /*a140*/  IADD3.X R221, R53, UR9, RZ, P1, !PT ;  /* 0x0000000935dd7c10 */ /* 0x000fe40008ffe4ff */
[----:B------:R-:W-:Y:S02]  /*a150*/  SHF.L.U64.HI R51, R6, 0x1, R67 ;  /* 0x0000000106337819 */ /* 0x000fe40000010243 */
[----:B------:R-:W-:Y:S02]  /*a160*/  IADD3 R6, P1, R50, UR8, RZ ;  /* 0x0000000832067c10 */ /* 0x000fe4000ff3e0ff */
[----:B------:R-:W-:Y:S01]  /*a170*/  LOP3.LUT R4, R4, 0xfbffffff, RZ, 0xc0, !PT ;  /* 0xfbffffff04047812 */ /* 0x000fe200078ec0ff */
[----:B------:R-:W-:Y:S01]  /*a180*/  IMAD.SHL.U32 R46, R10, 0x2, RZ ;  /* 0x000000020a2e7824 */ /* 0x000fe200078e00ff */
[----:B------:R-:W-:-:S02]  /*a190*/  IADD3.X R7, R51, UR9, RZ, P1, !PT ;  /* 0x0000000933077c10 */ /* 0x000fc40008ffe4ff */
[----:B------:R-:W-:Y:S02]  /*a1a0*/  SHF.L.U64.HI R49, R8, 0x1, R62 ;  /* 0x0000000108317819 */ /* 0x000fe4000001023e */
[----:B------:R-:W-:Y:S02]  /*a1b0*/  IADD3 R8, P1, R48, UR8, RZ ;  /* 0x0000000830087c10 */ /* 0x000fe4000ff3e0ff */
[----:B------:R-:W-:Y:S02]  /*a1c0*/  @P0 LOP3.LUT R4, R4, 0x4000000, RZ, 0xfc, !PT ;  /* 0x0400000004040812 */ /* 0x000fe400078efcff */
[----:B------:R-:W-:Y:S01]  /*a1d0*/  ISETP.NE.U32.AND P0, PT, R226, RZ, PT ;  /* 0x000000ffe200720c */ /* 0x000fe20003f05070 */
[----:B------:R-:W-:Y:S01]  /*a1e0*/  IMAD.SHL.U32 R44, R12, 0x2, RZ ;  /* 0x000000020c2c7824 */ /* 0x000fe200078e00ff */
[----:B------:R-:W-:Y:S02]  /*a1f0*/  IADD3.X R9, R49, UR9, RZ, P1, !PT ;  /* 0x0000000931097c10 */ /* 0x000fe40008ffe4ff */
[----:B------:R-:W-:-:S02]  /*a200*/  SHF.L.U64.HI R47, R10, 0x1, R60 ;  /* 0x000000010a2f7819 */ /* 0x000fc4000001023c */
[----:B------:R-:W-:Y:S01]  /*a210*/  IADD3 R10, P1, R46, UR8, RZ ;  /* 0x000000082e0a7c10 */ /* 0x000fe2000ff3e0ff */
[----:B------:R-:W-:Y:S01]  /*a220*/  IMAD.SHL.U32 R228, R228, 0x2, RZ ;  /* 0x00000002e4e47824 */ /* 0x000fe200078e00ff */
[----:B------:R-:W-:Y:S02]  /*a230*/  SHF.L.U64.HI R45, R12, 0x1, R58 ;  /* 0x000000010c2d7819 */ /* 0x000fe4000001023a */
[----:B--2---:R-:W-:Y:S02]  /*a240*/  LEA R120, R145, UR31, 0x1 ;  /* 0x0000001f91787c11 */ /* 0x004fe4000f8e08ff */
[----:B---3--:R-:W-:-:S03]  /*a250*/  LEA R116, R144, UR31, 0x1 ;  /* 0x0000001f90747c11 */ /* 0x008fc6000f8e08ff */
[----:B------:R-:W-:Y:S04]  /*a260*/  LDSM.16.MT88.4 R216, [R120] ;  /* 0x0000000078d8783b */ /* 0x000fe80000004200 */
[----:B------:R-:W-:Y:S04]  /*a270*/  LDSM.16.MT88.4 R184, [R120+0x800] ;  /* 0x0008000078b8783b */ /* 0x000fe80000004200 */
[----:B------:R-:W-:Y:S04]  /*a280*/  LDSM.16.MT88.4 R152, [R120+0x1000] ;  /* 0x001000007898783b */ /* 0x000fe80000004200 */
[----:B------:R-:W-:Y:S04]  /*a290*/  LDSM.16.MT88.4 R212, [R116] ;  /* 0x0000000074d4783b */ /* 0x000fe80000004200 */
[----:B------:R-:W-:Y:S04]  /*a2a0*/  LDSM.16.MT88.4 R180, [R116+0x800] ;  /* 0x0008000074b4783b */ /* 0x000fe80000004200 */
        /* <DEDUP_REMOVED lines=72> */
[----:B-1----:R1:W-:Y:S04]  /*a730*/  STS [R42+0x14000], R16 ;  /* 0x014000102a007388 */ /* 0x0023e80000000800 */
        /* <DEDUP_REMOVED lines=23> */
[----:B------:R2:W-:Y:S01]  /*a8b0*/  STS [R98+0x14000], R112 ;  /* 0x0140007062007388 */ /* 0x0005e20000000800 */
[----:B------:R-:W-:-:S03]  /*a8c0*/  IMAD.U32 R136, RZ, RZ, UR26 ;  /* 0x0000001aff887e24 */ /* 0x000fc6000f8e00ff */
[----:B------:R-:W-:Y:S01]  /*a8d0*/  STS [R99], R113 ;  /* 0x0000007163007388 */ /* 0x000fe20000000800 */
[----:B------:R-:W-:Y:S01]  /*a8e0*/  IMAD.U32 R137, RZ, RZ, UR26 ;  /* 0x0000001aff897e24 */ /* 0x000fe2000f8e00ff */
[----:B-1----:R-:W-:Y:S02]  /*a8f0*/  LEA R16, R144, UR30, 0x1 ;  /* 0x0000001e90107c11 */ /* 0x002fe4000f8e08ff */
[----:B------:R-:W-:Y:S01]  /*a900*/  STS [R245], R114 ;  /* 0x00000072f5007388 */ /* 0x000fe20000000800 */
[----:B------:R-:W-:Y:S01]  /*a910*/  IADD3.X R11, R47, UR9, RZ, P1, !PT ;  /* 0x000000092f0b7c10 */ /* 0x000fe20008ffe4ff */
[----:B------:R-:W-:Y:S01]  /*a920*/  IMAD.SHL.U32 R227, R227, 0x2, RZ ;  /* 0x00000002e3e37824 */ /* 0x000fe200078e00ff */
[----:B--2---:R-:W-:Y:S01]  /*a930*/  LEA R112, R145, UR30, 0x1 ;  /* 0x0000001e91707c11 */ /* 0x004fe2000f8e08ff */
[----:B------:R-:W-:Y:S01]  /*a940*/  STS [R94], R115 ;  /* 0x000000735e007388 */ /* 0x000fe20000000800 */
[----:B------:R-:W-:Y:S01]  /*a950*/  IADD3 R12, P1, R44, UR8, RZ ;  /* 0x000000082c0c7c10 */ /* 0x000fe2000ff3e0ff */
[----:B------:R-:W-:-:S02]  /*a960*/  IMAD.SHL.U32 R75, R14, 0x2, RZ ;  /* 0x000000020e4b7824 */ /* 0x000fc400078e00ff */
[----:B------:R-:W-:Y:S04]  /*a970*/  STS [R247+0x14000], R124 ;  /* 0x0140007cf7007388 */ /* 0x000fe80000000800 */
[----:B------:R-:W-:Y:S01]  /*a980*/  STS [R244], R125 ;  /* 0x0000007df4007388 */ /* 0x000fe20000000800 */
[----:B------:R-:W-:-:S03]  /*a990*/  IMAD R228, R136, 0x2000, R228 ;  /* 0x0000200088e47824 */ /* 0x000fc600078e02e4 */
[----:B------:R-:W-:Y:S01]  /*a9a0*/  STS [R249], R134 ;  /* 0x00000086f9007388 */ /* 0x000fe20000000800 */
[----:B------:R-:W-:Y:S01]  /*a9b0*/  IMAD R227, R137, 0x2000, R227 ;  /* 0x0000200089e37824 */ /* 0x000fe200078e02e3 */
[----:B------:R-:W-:Y:S02]  /*a9c0*/  ISETP.NE.U32.AND P4, PT, R131, RZ, PT ;  /* 0x000000ff8300720c */ /* 0x000fe40003f85070 */
[----:B------:R-:W-:Y:S01]  /*a9d0*/  STL [R1+0x218], R3 ;  /* 0x0002180301007387 */ /* 0x000fe20000100800 */
[----:B------:R-:W-:-:S03]  /*a9e0*/  ISETP.NE.U32.AND P3, PT, R130, RZ, PT ;  /* 0x000000ff8200720c */ /* 0x000fc60003f65070 */
[----:B------:R-:W-:Y:S01]  /*a9f0*/  STS [R246], R135 ;  /* 0x00000087f6007388 */ /* 0x000fe20000000800 */
[----:B------:R-:W-:-:S03]  /*aa00*/  ISETP.NE.U32.AND P2, PT, R129, RZ, PT ;  /* 0x000000ff8100720c */ /* 0x000fc60003f45070 */
[----:B------:R-:W-:Y:S06]  /*aa10*/  BAR.SYNC 0x0 ;  /* 0x0000000000007b1d */ /* 0x000fec0000000000 */
[----:B------:R-:W-:Y:S01]  /*aa20*/  IMAD.MOV.U32 R3, RZ, RZ, R146 ;  /* 0x000000ffff037224 */ /* 0x000fe200078e0092 */
[----:B------:R-:W-:Y:S01]  /*aa30*/  LDSM.16.MT88.4 R208, [R112] ;  /* 0x0000000070d0783b */ /* 0x000fe20000004200 */
[----:B------:R-:W-:Y:S02]  /*aa40*/  IADD3.X R13, R45, UR9, RZ, P1, !PT ;  /* 0x000000092d0d7c10 */ /* 0x000fe40008ffe4ff */
[----:B------:R-:W-:Y:S01]  /*aa50*/  SHF.L.U64.HI R74, R14, 0x1, R56 ;  /* 0x000000010e4a7819 */ /* 0x000fe20000010238 */
[----:B------:R-:W-:Y:S01]  /*aa60*/  LDSM.16.MT88.4 R176, [R112+0x800] ;  /* 0x0008000070b0783b */ /* 0x000fe20000004200 */
[----:B------:R-:W-:-:S03]  /*aa70*/  IADD3 R14, P1, R75, UR8, RZ ;  /* 0x000000084b0e7c10 */ /* 0x000fc6000ff3e0ff */
[----:B------:R-:W-:Y:S04]  /*aa80*/  LDSM.16.MT88.4 R144, [R112+0x1000] ;  /* 0x001000007090783b */ /* 0x000fe80000004200 */
[----:B------:R-:W-:Y:S04]  /*aa90*/  LDSM.16.MT88.4 R188, [R16] ;  /* 0x0000000010bc783b */ /* 0x000fe80000004200 */
[----:B------:R-:W-:Y:S04]  /*aaa0*/  LDSM.16.MT88.4 R156, [R16+0x800] ;  /* 0x00080000109c783b */ /* 0x000fe80000004200 */
[----:B------:R-:W-:Y:S04]  /*aab0*/  LDSM.16.MT88.4 R124, [R16+0x1000] ;  /* 0x00100000107c783b */ /* 0x000fe80000004200 */
[----:B------:R-:W-:Y:S04]  /*aac0*/  LDSM.16.MT88.4 R112, [R112+0x1800] ;  /* 0x001800007070783b */ /* 0x000fe80000004200 */
[----:B------:R-:W-:Y:S04]  /*aad0*/  LDSM.16.MT88.4 R16, [R16+0x1800] ;  /* 0x001800001010783b */ /* 0x000fe80000004200 */
[----:B------:R-:W-:Y:S04]  /*aae0*/  LDSM.16.MT88.4 R204, [R251] ;  /* 0x00000000fbcc783b */ /* 0x000fe80000004200 */
[----:B------:R-:W-:Y:S04]  /*aaf0*/  LDSM.16.MT88.4 R200, [R248] ;  /* 0x00000000f8c8783b */ /* 0x000fe80000004200 */
[----:B------:R-:W-:Y:S04]  /*ab00*/  LDSM.16.MT88.4 R196, [R57] ;  /* 0x0000000039c4783b */ /* 0x000fe80000004200 */
[----:B------:R-:W1:Y:S04]  /*ab10*/  LDSM.16.MT88.4 R192, [R65] ;  /* 0x0000000041c0783b */ /* 0x000e680000004200 */
[----:B------:R-:W2:Y:S04]  /*ab20*/  LDSM.16.MT88.4 R172, [R251+0x800] ;  /* 0x00080000fbac783b */ /* 0x000ea80000004200 */
[----:B------:R-:W3:Y:S04]  /*ab30*/  LDSM.16.MT88.4 R168, [R248+0x800] ;  /* 0x00080000f8a8783b */ /* 0x000ee80000004200 */
[----:B------:R-:W1:Y:S04]  /*ab40*/  LDSM.16.MT88.4 R164, [R57+0x800] ;  /* 0x0008000039a4783b */ /* 0x000e680000004200 */
[----:B------:R-:W1:Y:S04]  /*ab50*/  LDSM.16.MT88.4 R160, [R65+0x800] ;  /* 0x0008000041a0783b */ /* 0x000e680000004200 */
[----:B------:R-:W1:Y:S04]  /*ab60*/  LDSM.16.MT88.4 R140, [R251+0x1000] ;  /* 0x00100000fb8c783b */ /* 0x000e680000004200 */
[----:B------:R-:W1:Y:S04]  /*ab70*/  LDSM.16.MT88.4 R136, [R248+0x1000] ;  /* 0x00100000f888783b */ /* 0x000e680000004200 */
[----:B------:R-:W1:Y:S04]  /*ab80*/  LDSM.16.MT88.4 R132, [R57+0x1000] ;  /* 0x001000003984783b */ /* 0x000e680000004200 */
[----:B------:R-:W1:Y:S04]  /*ab90*/  LDSM.16.MT88.4 R128, [R65+0x1000] ;  /* 0x001000004180783b */ /* 0x000e680000004200 */
[----:B------:R1:W1:Y:S04]  /*aba0*/  LDSM.16.MT88.4 R108, [R251+0x1800] ;  /* 0x00180000fb6c783b */ /* 0x0002680000004200 */
[----:B------:R1:W1:Y:S04]  /*abb0*/  LDSM.16.MT88.4 R104, [R248+0x1800] ;  /* 0x00180000f868783b */ /* 0x0002680000004200 */
[----:B------:R1:W1:Y:S04]  /*abc0*/  LDSM.16.MT88.4 R100, [R57+0x1800] ;  /* 0x001800003964783b */ /* 0x0002680000004200 */
[----:B------:R1:W1:Y:S04]  /*abd0*/  LDSM.16.MT88.4 R20, [R65+0x1800] ;  /* 0x001800004114783b */ /* 0x0002680000004200 */
[----:B------:R-:W-:Y:S01]  /*abe0*/  @!PT LDS RZ, [RZ] ;  /* 0x00000000fffff984 */ /* 0x000fe20000000800 */
[----:B------:R-:W-:Y:S01]  /*abf0*/  @!PT LDS RZ, [RZ] ;  /* 0x00000000fffff984 */ /* 0x000fe20000000800 */
[----:B------:R-:W-:Y:S01]  /*ac00*/  @!PT LDS RZ, [RZ] ;  /* 0x00000000fffff984 */ /* 0x000fe20000000800 */
[----:B------:R1:W-:Y:S01]  /*ac10*/  LDGSTS.E.BYPASS.128 [R234], [R224.64], P0 ;  /* 0x00000000e0ea7fae */ /* 0x0003e20008101c56 */
[----:B------:R-:W-:-:S02]  /*ac20*/  LOP3.LUT P0, RZ, R4, 0x4000000, RZ, 0xc0, !PT ;  /* 0x0400000004ff7812 */ /* 0x000fc4000780c0ff */
[----:B------:R-:W-:Y:S02]  /*ac30*/  IADD3.X R15, R74, UR9, RZ, P1, !PT ;  /* 0x000000094a0f7c10 */ /* 0x000fe40008ffe4ff */
[----:B------:R-:W-:Y:S02]  /*ac40*/  ISETP.NE.U32.AND P1, PT, R3, RZ, PT ;  /* 0x000000ff0300720c */ /* 0x000fe40003f25070 */
[----:B------:R-:W1:Y:S01]  /*ac50*/  S2R R3, SR_TID.X ;  /* 0x0000000000037919 */ /* 0x000e620000002100 */
[----:B------:R-:W-:Y:S02]  /*ac60*/  ISETP.NE.U32.AND P6, PT, R73, RZ, PT ;  /* 0x000000ff4900720c */ /* 0x000fe40003fc5070 */
[----:B------:R-:W-:Y:S02]  /*ac70*/  ISETP.NE.U32.AND P5, PT, R72, RZ, PT ;  /* 0x000000ff4800720c */ /* 0x000fe40003fa5070 */
[----:B------:R-:W-:Y:S02]  /*ac80*/  LOP3.LUT R4, R4, 0xfdffffff, RZ, 0xc0, !PT ;  /* 0xfdffffff04047812 */ /* 0x000fe400078ec0ff */
[----:B------:R1:W-:Y:S02]  /*ac90*/  LDGSTS.E.BYPASS.128 [R233], [R222.64], P0 ;  /* 0x00000000dee97fae */ /* 0x0003e40008101c56 */
[----:B------:R-:W-:-:S02]  /*aca0*/  @P0 LOP3.LUT R4, R4, 0x2000000, RZ, 0xfc, !PT ;  /* 0x0200000004040812 */ /* 0x000fc400078efcff */
[----:B------:R-:W-:-:S03]  /*acb0*/  ISETP.NE.U32.AND P0, PT, R226, RZ, PT ;  /* 0x000000ffe200720c */ /* 0x000fc60003f05070 */
[----:B------:R1:W-:Y:S04]  /*acc0*/  LDGSTS.E.BYPASS.128 [R232], [R220.64], P6 ;  /* 0x00000000dce87fae */ /* 0x0003e8000b101c56 */
[----:B------:R1:W-:Y:S04]  /*acd0*/  LDGSTS.E.BYPASS.128 [R231], [R6.64], P5 ;  /* 0x0000000006e77fae */ /* 0x0003e8000a901c56 */
[----:B------:R1:W-:Y:S04]  /*ace0*/  LDGSTS.E.BYPASS.128 [R230], [R8.64], P4 ;  /* 0x0000000008e67fae */ /* 0x0003e8000a101c56 */
[----:B------:R1:W-:Y:S04]  /*acf0*/  LDGSTS.E.BYPASS.128 [R229], [R10.64], P3 ;  /* 0x000000000ae57fae */ /* 0x0003e80009901c56 */
[----:B------:R1:W-:Y:S04]  /*ad00*/  LDGSTS.E.BYPASS.128 [R228], [R12.64], P2 ;  /* 0x000000000ce47fae */ /* 0x0003e80009101c56 */
[----:B------:R1:W-:Y:S04]  /*ad10*/  LDGSTS.E.BYPASS.128 [R227], [R14.64], P1 ;  /* 0x000000000ee37fae */ /* 0x0003e80008901c56 */
[----:B------:R-:W0:Y:S04]  /*ad20*/  LDGDEPBAR ;  /* 0x00000000000079af */ /* 0x000e280000000000 */
[----:B------:R1:W-:Y:S01]  /*ad30*/  LDGSTS.E.BYPASS.128 [R234+0x4000], [R224.64+0x80], P0 ;  /* 0x04000080e0ea7fae */ /* 0x0003e20008101c56 */
[----:B------:R-:W-:-:S03]  /*ad40*/  LOP3.LUT P0, RZ, R4, 0x2000000, RZ, 0xc0, !PT ;  /* 0x0200000004ff7812 */ /* 0x000fc6000780c0ff */
[----:B------:R2:W-:Y:S04]  /*ad50*/  STL [R1+0x21c], R0 ;  /* 0x00021c0001007387 */ /* 0x0005e80000100800 */
[----:B------:R-:W2:Y:S01]  /*ad60*/  LDL.LU R42, [R1+0x3e4] ;  /* 0x0003e400012a7983 */ /* 0x000ea20000300800 */
[----:B-1----:R-:W-:Y:S01]  /*ad70*/  IMAD.SHL.U32 R225, R3, 0x8, RZ ;  /* 0x0000000803e17824 */ /* 0x002fe200078e00ff */
[----:B------:R-:W-:Y:S02]  /*ad80*/  SHF.R.U32.HI R3, RZ, 0x3, R3 ;  /* 0x00000003ff037819 */ /* 0x000fe40000011603 */
[----:B------:R-:W2:Y:S02]  /*ad90*/  LDL.LU R38, [R1+0x3e0] ;  /* 0x0003e00001267983 */ /* 0x000ea40000300800 */
[----:B------:R-:W-:-:S02]  /*ada0*/  SGXT.U32 R3, R3, 0x3 ;  /* 0x000000030303781a */ /* 0x000fc40000000000 */
[----:B------:R-:W2:Y:S04]  /*adb0*/  LDL.LU R40, [R1+0x3dc] ;  /* 0x0003dc0001287983 */ /* 0x000ea80000300800 */
[----:B------:R-:W2:Y:S01]  /*adc0*/  LDL.LU R41, [R1+0x3d8] ;  /* 0x0003d80001297983 */ /* 0x000ea20000300800 */
[----:B------:R-:W-:-:S03]  /*add0*/  IMAD.SHL.U32 R3, R3, 0x40, RZ ;  /* 0x0000004003037824 */ /* 0x000fc600078e00ff */
[----:B------:R-:W2:Y:S04]  /*ade0*/  LDL.LU R33, [R1+0x3d4] ;  /* 0x0003d40001217983 */ /* 0x000ea80000300800 */
[----:B------:R-:W2:Y:S04]  /*adf0*/  LDL.LU R43, [R1+0x3d0] ;  /* 0x0003d000012b7983 */ /* 0x000ea80000300800 */
[----:B------:R-:W2:Y:S01]  /*ae00*/  LDL.LU R93, [R1+0x3cc] ;  /* 0x0003cc00015d7983 */ /* 0x000ea20000300800 */
[----:B------:R-:W-:-:S03]  /*ae10*/  LOP3.LUT R4, R4, 0xff7fffff, RZ, 0xc0, !PT ;  /* 0xff7fffff04047812 */ /* 0x000fc600078ec0ff */
[----:B------:R-:W2:Y:S04]  /*ae20*/  LDL.LU R97, [R1+0x3c8] ;  /* 0x0003c80001617983 */ /* 0x000ea80000300800 */
[----:B------:R-:W2:Y:S04]  /*ae30*/  LDL.LU R95, [R1+0x3c4] ;  /* 0x0003c400015f7983 */ /* 0x000ea80000300800 */
[----:B------:R-:W2:Y:S04]  /*ae40*/  LDL.LU R92, [R1+0x3c0] ;  /* 0x0003c000015c7983 */ /* 0x000ea80000300800 */
[----:B------:R1:W-:Y:S04]  /*ae50*/  LDGSTS.E.BYPASS.128 [R233+0x4000], [R222.64+0x80], P0 ;  /* 0x04000080dee97fae */ /* 0x0003e80008101c56 */
[----:B------:R-:W2:Y:S04]  /*ae60*/  LDL.LU R35, [R1+0x3bc] ;  /* 0x0003bc0001237983 */ /* 0x000ea80000300800 */
[----:B------:R1:W-:Y:S01]  /*ae70*/  LDGSTS.E.BYPASS.128 [R232+0x4000], [R220.64+0x80], P6 ;  /* 0x04000080dce87fae */ /* 0x0003e2000b101c56 */
[----:B------:R-:W-:-:S03]  /*ae80*/  @P0 LOP3.LUT R4, R4, 0x800000, RZ, 0xfc, !PT ;  /* 0x0080000004040812 */ /* 0x000fc600078efcff */
[----:B------:R-:W2:Y:S04]  /*ae90*/  LDL.LU R32, [R1+0x3b8] ;  /* 0x0003b80001207983 */ /* 0x000ea80000300800 */
[----:B------:R1:W-:Y:S04]  /*aea0*/  LDGSTS.E.BYPASS.128 [R231+0x4000], [R6.64+0x80], P5 ;  /* 0x0400008006e77fae */ /* 0x0003e8000a901c56 */
[----:B------:R-:W2:Y:S04]  /*aeb0*/  LDL.LU R37, [R1+0x3b4] ;  /* 0x0003b40001257983 */ /* 0x000ea80000300800 */
[----:B------:R-:W2:Y:S01]  /*aec0*/  LDL.LU R34, [R1+0x3b0] ;  /* 0x0003b00001227983 */ /* 0x000ea20000300800 */
[----:B-1----:R-:W-:-:S03]  /*aed0*/  LOP3.LUT R6, R3, 0x38, R225, 0xf8, !PT ;  /* 0x0000003803067812 */ /* 0x002fc600078ef8e1 */
[----:B------:R-:W2:Y:S01]  /*aee0*/  LDL.LU R28, [R1+0x3ac] ;  /* 0x0003ac00011c7983 */ /* 0x000ea20000300800 */
[----:B------:R-:W-:-:S03]  /*aef0*/  LOP3.LUT P6, RZ, R4, 0x1000000, RZ, 0xc0, !PT ;  /* 0x0100000004ff7812 */ /* 0x000fc600078cc0ff */
[----:B------:R-:W2:Y:S01]  /*af00*/  LDL.LU R29, [R1+0x3a8] ;  /* 0x0003a800011d7983 */ /* 0x000ea20000300800 */
[----:B------:R-:W-:-:S03]  /*af10*/  IMAD.SHL.U32 R6, R6, 0x2, RZ ;  /* 0x0000000206067824 */ /* 0x000fc600078e00ff */
[----:B------:R-:W2:Y:S04]  /*af20*/  LDL.LU R30, [R1+0x3a4] ;  /* 0x0003a400011e7983 */ /* 0x000ea80000300800 */
[----:B------:R1:W-:Y:S04]  /*af30*/  LDGSTS.E.BYPASS.128 [R230+0x4000], [R8.64+0x80], P4 ;  /* 0x0400008008e67fae */ /* 0x0003e8000a101c56 */
[----:B------:R-:W2:Y:S04]  /*af40*/  LDL.LU R31, [R1+0x3a0] ;  /* 0x0003a000011f7983 */ /* 0x000ea80000300800 */
[----:B------:R-:W2:Y:S01]  /*af50*/  LDL.LU R24, [R1+0x39c] ;  /* 0x00039c0001187983 */ /* 0x000ea20000300800 */
[----:B-1----:R-:W-:-:S03]  /*af60*/  IMAD.U32 R8, RZ, RZ, UR26 ;  /* 0x0000001aff087e24 */ /* 0x002fc6000f8e00ff */
[----:B------:R-:W2:Y:S01]  /*af70*/  LDL.LU R25, [R1+0x398] ;  /* 0x0003980001197983 */ /* 0x000ea20000300800 */
[----:B------:R-:W-:Y:S01]  /*af80*/  PLOP3.LUT P5, PT, PT, PT, UP1, 0x40, 0x0 ;  /* 0x000000000000781c */ /* 0x000fe20003fae818 */
[----:B------:R-:W-:Y:S02]  /*af90*/  IMAD R8, R8, 0x2000, R6 ;  /* 0x0000200008087824 */ /* 0x000fe400078e0206 */
[----:B------:R-:W2:Y:S01]  /*afa0*/  LDL.LU R26, [R1+0x394] ;  /* 0x00039400011a7983 */ /* 0x000ea20000300800 */
[----:B------:R-:W-:-:S03]  /*afb0*/  SEL R6, RZ, 0x10, !P6 ;  /* 0x00000010ff067807 */ /* 0x000fc60007000000 */
[----:B------:R-:W2:Y:S04]  /*afc0*/  LDL.LU R27, [R1+0x390] ;  /* 0x00039000011b7983 */ /* 0x000ea80000300800 */
[----:B------:R-:W2:Y:S01]  /*afd0*/  LDL.LU R96, [R1+0x38c] ;  /* 0x00038c0001607983 */ /* 0x000ea20000300800 */
[----:B------:R-:W-:-:S03]  /*afe0*/  SEL R6, R6, RZ, P5 ;  /* 0x000000ff06067207 */ /* 0x000fc60002800000 */
[----:B------:R-:W2:Y:S04]  /*aff0*/  LDL.LU R250, [R1+0x388] ;  /* 0x0003880001fa7983 */ /* 0x000ea80000300800 */
[----:B------:R-:W2:Y:S04]  /*b000*/  LDL.LU R98, [R1+0x384] ;  /* 0x0003840001627983 */ /* 0x000ea80000300800 */
[----:B------:R-:W2:Y:S04]  /*b010*/  LDL.LU R99, [R1+0x380] ;  /* 0x0003800001637983 */ /* 0x000ea80000300800 */
[----:B------:R-:W2:Y:S01]  /*b020*/  LDL.LU R245, [R1+0x37c] ;  /* 0x00037c0001f57983 */ /* 0x000ea20000300800 */
[----:B------:R-:W-:-:S03]  /*b030*/  ISETP.NE.U32.AND P5, PT, R6, RZ, PT ;  /* 0x000000ff0600720c */ /* 0x000fc60003fa5070 */
[----:B------:R-:W2:Y:S01]  /*b040*/  LDL.LU R94, [R1+0x378] ;  /* 0x00037800015e7983 */ /* 0x000ea20000300800 */
[----:B------:R-:W-:-:S03]  /*b050*/  LEA R6, P6, R252, UR10, 0x1 ;  /* 0x0000000afc067c11 */ /* 0x000fc6000f8c08ff */
[----:B------:R-:W2:Y:S04]  /*b060*/  LDL.LU R247, [R1+0x374] ;  /* 0x0003740001f77983 */ /* 0x000ea80000300800 */
[----:B------:R-:W2:Y:S04]  /*b070*/  LDL.LU R244, [R1+0x370] ;  /* 0x0003700001f47983 */ /* 0x000ea80000300800 */
[----:B------:R-:W2:Y:S04]  /*b080*/  LDL.LU R249, [R1+0x36c] ;  /* 0x00036c0001f97983 */ /* 0x000ea80000300800 */
[----:B------:R-:W2:Y:S01]  /*b090*/  LDL.LU R246, [R1+0x368] ;  /* 0x0003680001f67983 */ /* 0x000ea20000300800 */
[----:B------:R-:W-:-:S03]  /*b0a0*/  LEA.HI.X R7, R252, UR11, R2, 0x1, P6 ;  /* 0x0000000bfc077c11 */ /* 0x000fc6000b0f0c02 */
[----:B------:R-:W2:Y:S04]  /*b0b0*/  LDL.LU R251, [R1+0x364] ;  /* 0x0003640001fb7983 */ /* 0x000ea80000300800 */
[----:B------:R-:W2:Y:S04]  /*b0c0*/  LDL.LU R248, [R1+0x360] ;  /* 0x0003600001f87983 */ /* 0x000ea80000300800 */
[----:B------:R-:W2:Y:S04]  /*b0d0*/  LDL.LU R57, [R1+0x35c] ;  /* 0x00035c0001397983 */ /* 0x000ea80000300800 */
[----:B------:R-:W2:Y:S04]  /*b0e0*/  LDL.LU R65, [R1+0x358] ;  /* 0x0003580001417983 */ /* 0x000ea80000300800 */
[----:B------:R-:W2:Y:S04]  /*b0f0*/  LDL.LU R2, [R1+0x108] ;  /* 0x0001080001027983 */ /* 0x000ea80000300800 */
[----:B------:R1:W-:Y:S04]  /*b100*/  LDGSTS.E.BYPASS.128 [R229+0x4000], [R10.64+0x80], P3 ;  /* 0x040000800ae57fae */ /* 0x0003e80009901c56 */
[----:B------:R1:W-:Y:S04]  /*b110*/  LDGSTS.E.BYPASS.128 [R228+0x4000], [R12.64+0x80], P2 ;  /* 0x040000800ce47fae */ /* 0x0003e80009101c56 */
[----:B------:R1:W-:Y:S04]  /*b120*/  LDGSTS.E.BYPASS.128 [R227+0x4000], [R14.64+0x80], P1 ;  /* 0x040000800ee37fae */ /* 0x0003e80008901c56 */
[----:B------:R-:W0:Y:S04]  /*b130*/  LDGDEPBAR ;  /* 0x00000000000079af */ /* 0x000e280000000000 */
[----:B------:R1:W-:Y:S04]  /*b140*/  LDGSTS.E.BYPASS.128 [R8+0xc000], [R6.64], P5 ;  /* 0x0c00000006087fae */ /* 0x0003e8000a901c56 */
[----:B--2---:R2:W-:Y:S04]  /*b150*/  STL [R1+0x224], R2 ;  /* 0x0002240201007387 */ /* 0x0045e80000100800 */
[----:B------:R-:W3:Y:S01]  /*b160*/  LDL.LU R252, [R1+0x134] ;  /* 0x0001340001fc7983 */ /* 0x000ee20000300800 */
[----:B-1----:R-:W-:Y:S01]  /*b170*/  LOP3.LUT R6, R235, 0x38, R225, 0xf8, !PT ;  /* 0x00000038eb067812 */ /* 0x002fe200078ef8e1 */
[----:B------:R-:W-:Y:S01]  /*b180*/  IMAD.U32 R8, RZ, RZ, UR26 ;  /* 0x0000001aff087e24 */ /* 0x000fe2000f8e00ff */
[----:B------:R-:W-:-:S03]  /*b190*/  LOP3.LUT P0, RZ, R4, 0x400, RZ, 0xc0, !PT ;  /* 0x0000040004ff7812 */ /* 0x000fc6000780c0ff */
[----:B------:R-:W-:Y:S01]  /*b1a0*/  IMAD.SHL.U32 R6, R6, 0x2, RZ ;  /* 0x0000000206067824 */ /* 0x000fe200078e00ff */
[----:B------:R-:W-:-:S03]  /*b1b0*/  PLOP3.LUT P5, PT, PT, PT, UP1, 0x40, 0x0 ;  /* 0x000000000000781c */ /* 0x000fc60003fae818 */
[----:B------:R-:W-:Y:S01]  /*b1c0*/  IMAD R8, R8, 0x2000, R6 ;  /* 0x0000200008087824 */ /* 0x000fe200078e0206 */
[----:B------:R-:W-:-:S04]  /*b1d0*/  SEL R6, RZ, 0x10, !P0 ;  /* 0x00000010ff067807 */ /* 0x000fc80004000000 */
[----:B------:R-:W-:Y:S02]  /*b1e0*/  SEL R6, R6, RZ, P5 ;  /* 0x000000ff06067207 */ /* 0x000fe40002800000 */
[----:B------:R-:W-:-:S04]  /*b1f0*/  IADD3 R0, P5, R70, R5, RZ ;  /* 0x0000000546007210 */ /* 0x000fc80007fbe0ff */
[----:B--2---:R-:W-:Y:S02]  /*b200*/  IADD3.X R2, R71, UR27, RZ, P5, !PT ;  /* 0x0000001b47027c10 */ /* 0x004fe4000affe4ff */
[----:B------:R-:W-:Y:S02]  /*b210*/  ISETP.NE.U32.AND P5, PT, R6, RZ, PT ;  /* 0x000000ff0600720c */ /* 0x000fe40003fa5070 */
[----:B------:R-:W-:-:S04]  /*b220*/  LEA R6, P6, R0, UR10, 0x1 ;  /* 0x0000000a00067c11 */ /* 0x000fc8000f8c08ff */
[----:B------:R-:W-:-:S07]  /*b230*/  LEA.HI.X R7, R0, UR11, R2, 0x1, P6 ;  /* 0x0000000b00077c11 */ /* 0x000fce000b0f0c02 */
[----:B------:R1:W-:Y:S04]  /*b240*/  LDGSTS.E.BYPASS.128 [R8+0xc000], [R6.64], P5 ;  /* 0x0c00000006087fae */ /* 0x0003e8000a901c56 */
[----:B---3--:R-:W-:Y:S04]  /*b250*/  STL [R1+0x220], R252 ;  /* 0x000220fc01007387 */ /* 0x008fe80000100800 */
[----:B------:R-:W2:Y:S04]  /*b260*/  LDL.LU R70, [R1+0x354] ;  /* 0x0003540001467983 */ /* 0x000ea80000300800 */
[----:B------:R-:W2:Y:S04]  /*b270*/  LDL.LU R71, [R1+0x350] ;  /* 0x0003500001477983 */ /* 0x000ea80000300800 */
[----:B------:R3:W-:Y:S04]  /*b280*/  STL [R1+0x108], R0 ;  /* 0x0001080001007387 */ /* 0x0007e80000100800 */
[----:B------:R2:W-:Y:S04]  /*b290*/  STL [R1+0x134], R2 ;  /* 0x0001340201007387 */ /* 0x0005e80000100800 */
[----:B---3--:R-:W3:Y:S01]  /*b2a0*/  LDL.LU R0, [R1+0x10c] ;  /* 0x00010c0001007983 */ /* 0x008ee20000300800 */
[----:B-1----:R-:W-:Y:S01]  /*b2b0*/  LOP3.LUT R6, R236, 0x38, R225, 0xf8, !PT ;  /* 0x00000038ec067812 */ /* 0x002fe200078ef8e1 */
[----:B------:R-:W-:Y:S01]  /*b2c0*/  IMAD.U32 R8, RZ, RZ, UR26 ;  /* 0x0000001aff087e24 */ /* 0x000fe2000f8e00ff */
[----:B------:R-:W-:-:S03]  /*b2d0*/  LOP3.LUT P6, RZ, R4, 0x200, RZ, 0xc0, !PT ;  /* 0x0000020004ff7812 */ /* 0x000fc600078cc0ff */
[----:B------:R-:W-:Y:S01]  /*b2e0*/  IMAD.SHL.U32 R6, R6, 0x2, RZ ;  /* 0x0000000206067824 */ /* 0x000fe200078e00ff */
[----:B------:R-:W-:-:S03]  /*b2f0*/  PLOP3.LUT P5, PT, PT, PT, UP1, 0x40, 0x0 ;  /* 0x000000000000781c */ /* 0x000fc60003fae818 */
[----:B------:R-:W-:Y:S01]  /*b300*/  IMAD R8, R8, 0x2000, R6 ;  /* 0x0000200008087824 */ /* 0x000fe200078e0206 */
[----:B---3--:R1:W-:Y:S04]  /*b310*/  STL [R1+0x22c], R0 ;  /* 0x00022c0001007387 */ /* 0x0083e80000100800 */
[----:B------:R-:W3:Y:S01]  /*b320*/  LDL.LU R3, [R1+0x138] ;  /* 0x0001380001037983 */ /* 0x000ee20000300800 */
[----:B------:R-:W-:-:S04]  /*b330*/  SEL R6, RZ, 0x10, !P6 ;  /* 0x00000010ff067807 */ /* 0x000fc80007000000 */
[----:B------:R-:W-:Y:S02]  /*b340*/  SEL R6, R6, RZ, P5 ;  /* 0x000000ff06067207 */ /* 0x000fe40002800000 */
[----:B--2---:R-:W-:-:S04]  /*b350*/  IADD3 R2, P5, R68, R5, RZ ;  /* 0x0000000544027210 */ /* 0x004fc80007fbe0ff */
[----:B-1----:R-:W-:Y:S02]  /*b360*/  IADD3.X R0, R69, UR27, RZ, P5, !PT ;  /* 0x0000001b45007c10 */ /* 0x002fe4000affe4ff */
        /* <DEDUP_REMOVED lines=46> */
[----:B------:R-:W-:Y:S01]  /*b650*/  LEA.HI.X R7, R2, UR11, R0, 0x1, P6 ;  /* 0x0000000b02077c11 */ /* 0x000fe2000b0f0c00 */
[----:B---3--:R-:W-:Y:S04]  /*b660*/  STL [R1+0x23c], R3 ;  /* 0x00023c0301007387 */ /* 0x008fe80000100800 */
[----:B------:R-:W2:Y:S04]  /*b670*/  LDL.LU R64, [R1+0x33c] ;  /* 0x00033c0001407983 */ /* 0x000ea80000300800 */
[----:B------:R-:W3:Y:S04]  /*b680*/  LDL.LU R62, [R1+0x338] ;  /* 0x00033800013e7983 */ /* 0x000ee80000300800 */
[----:B------:R1:W-:Y:S04]  /*b690*/  STL [R1+0x114], R2 ;  /* 0x0001140201007387 */ /* 0x0003e80000100800 */
[----:B------:R1:W-:Y:S01]  /*b6a0*/  STL [R1+0x140], R0 ;  /* 0x0001400001007387 */ /* 0x0003e20000100800 */
[----:B------:R-:W-:-:S03]  /*b6b0*/  LOP3.LUT P6, RZ, R4, 0x40, RZ, 0xc0, !PT ;  /* 0x0000004004ff7812 */ /* 0x000fc600078cc0ff */
[----:B------:R1:W-:Y:S04]  /*b6c0*/  LDGSTS.E.BYPASS.128 [R8+0xc000], [R6.64], P5 ;  /* 0x0c00000006087fae */ /* 0x0003e8000a901c56 */
[----:B-1----:R-:W2:Y:S01]  /*b6d0*/  LDL.LU R2, [R1+0x118] ;  /* 0x0001180001027983 */ /* 0x002ea20000300800 */
[----:B------:R-:W-:Y:S02]  /*b6e0*/  IADD3 R0, P5, R63, R5, RZ ;  /* 0x000000053f007210 */ /* 0x000fe40007fbe0ff */
[----:B------:R-:W-:Y:S01]  /*b6f0*/  SEL R6, RZ, 0x10, !P6 ;  /* 0x00000010ff067807 */ /* 0x000fe20007000000 */
[----:B------:R-:W-:Y:S01]  /*b700*/  IMAD.U32 R8, RZ, RZ, UR26 ;  /* 0x0000001aff087e24 */ /* 0x000fe2000f8e00ff */
[----:B--2---:R1:W-:Y:S04]  /*b710*/  STL [R1+0x240], R2 ;  /* 0x0002400201007387 */ /* 0x0043e80000100800 */
[----:B------:R-:W2:Y:S04]  /*b720*/  LDL.LU R252, [R1+0x144] ;  /* 0x0001440001fc7983 */ /* 0x000ea80000300800 */
[----:B------:R-:W3:Y:S01]  /*b730*/  LDL.LU R63, [R1+0x334] ;  /* 0x00033400013f7983 */ /* 0x000ee20000300800 */
[----:B-1----:R-:W-:-:S02]  /*b740*/  IADD3.X R2, R60, UR27, RZ, P5, !PT ;  /* 0x0000001b3c027c10 */ /* 0x002fc4000affe4ff */
[----:B------:R-:W-:Y:S01]  /*b750*/  PLOP3.LUT P5, PT, PT, PT, UP1, 0x40, 0x0 ;  /* 0x000000000000781c */ /* 0x000fe20003fae818 */
[----:B------:R-:W3:Y:S03]  /*b760*/  LDL.LU R60, [R1+0x330] ;  /* 0x00033000013c7983 */ /* 0x000ee60000300800 */
[----:B------:R-:W-:Y:S02]  /*b770*/  SEL R7, R6, RZ, P5 ;  /* 0x000000ff06077207 */ /* 0x000fe40002800000 */
[----:B------:R-:W-:-:S05]  /*b780*/  LOP3.LUT R6, R239, 0x38, R225, 0xf8, !PT ;  /* 0x00000038ef067812 */ /* 0x000fca00078ef8e1 */
[----:B------:R-:W-:-:S04]  /*b790*/  IMAD.SHL.U32 R6, R6, 0x2, RZ ;  /* 0x0000000206067824 */ /* 0x000fc800078e00ff */
[----:B------:R-:W-:Y:S01]  /*b7a0*/  IMAD R8, R8, 0x2000, R6 ;  /* 0x0000200008087824 */ /* 0x000fe200078e0206 */
[C---:B------:R-:W-:Y:S01]  /*b7b0*/  LEA R6, P6, R0.reuse, UR10, 0x1 ;  /* 0x0000000a00067c11 */ /* 0x040fe2000f8c08ff */
[----:B------:R1:W-:Y:S01]  /*b7c0*/  STL [R1+0x118], R0 ;  /* 0x0001180001007387 */ /* 0x0003e20000100800 */
[----:B------:R-:W-:Y:S02]  /*b7d0*/  ISETP.NE.U32.AND P5, PT, R7, RZ, PT ;  /* 0x000000ff0700720c */ /* 0x000fe40003fa5070 */
[----:B------:R-:W-:Y:S01]  /*b7e0*/  LEA.HI.X R7, R0, UR11, R2, 0x1, P6 ;  /* 0x0000000b00077c11 */ /* 0x000fe2000b0f0c02 */
[----:B------:R1:W-:Y:S04]  /*b7f0*/  STL [R1+0x144], R2 ;  /* 0x0001440201007387 */ /* 0x0003e80000100800 */
[----:B-1----:R-:W2:Y:S04]  /*b800*/  LDL.LU R0, [R1+0x11c] ;  /* 0x00011c0001007983 */ /* 0x002ea80000300800 */
[----:B------:R-:W2:Y:S04]  /*b810*/  LDL.LU R3, [R1+0x148] ;  /* 0x0001480001037983 */ /* 0x000ea80000300800 */
[----:B------:R1:W-:Y:S01]  /*b820*/  LDGSTS.E.BYPASS.128 [R8+0xc000], [R6.64], P5 ;  /* 0x0c00000006087fae */ /* 0x0003e2000a901c56 */
[----:B------:R-:W-:-:S03]  /*b830*/  IADD3 R2, P5, R61, R5, RZ ;  /* 0x000000053d027210 */ /* 0x000fc60007fbe0ff */
[----:B------:R-:W3:Y:S01]  /*b840*/  LDL.LU R61, [R1+0x32c] ;  /* 0x00032c00013d7983 */ /* 0x000ee20000300800 */
[----:B------:R-:W-:Y:S01]  /*b850*/  IMAD.U32 R9, RZ, RZ, UR26 ;  /* 0x0000001aff097e24 */ /* 0x000fe2000f8e00ff */
[----:B------:R-:W-:Y:S02]  /*b860*/  LOP3.LUT P6, RZ, R4, 0x20, RZ, 0xc0, !PT ;  /* 0x0000002004ff7812 */ /* 0x000fe400078cc0ff */
[----:B-1----:R-:W-:-:S05]  /*b870*/  LOP3.LUT R8, R240, 0x38, R225, 0xf8, !PT ;  /* 0x00000038f0087812 */ /* 0x002fca00078ef8e1 */
[----:B------:R-:W-:-:S04]  /*b880*/  IMAD.SHL.U32 R8, R8, 0x2, RZ ;  /* 0x0000000208087824 */ /* 0x000fc800078e00ff */
[----:B------:R-:W-:Y:S01]  /*b890*/  IMAD R9, R9, 0x2000, R8 ;  /* 0x0000200009097824 */ /* 0x000fe200078e0208 */
[----:B------:R-:W-:Y:S02]  /*b8a0*/  SEL R8, RZ, 0x10, !P6 ;  /* 0x00000010ff087807 */ /* 0x000fe40007000000 */
[----:B------:R-:W-:Y:S02]  /*b8b0*/  LOP3.LUT P0, RZ, R4, 0x10, RZ, 0xc0, !PT ;  /* 0x0000001004ff7812 */ /* 0x000fe4000780c0ff */
[----:B------:R-:W-:Y:S01]  /*b8c0*/  ISETP.NE.U32.AND P6, PT, R72, RZ, PT ;  /* 0x000000ff4800720c */ /* 0x000fe20003fc5070 */
[----:B------:R-:W-:Y:S02]  /*b8d0*/  IMAD.MOV.U32 R240, RZ, RZ, R42 ;  /* 0x000000fffff07224 */ /* 0x000fe400078e002a */
[----:B------:R-:W-:Y:S02]  /*b8e0*/  IMAD.MOV.U32 R72, RZ, RZ, R37 ;  /* 0x000000ffff487224 */ /* 0x000fe400078e0025 */
[----:B------:R-:W-:-:S02]  /*b8f0*/  IMAD.MOV.U32 R236, RZ, RZ, R30 ;  /* 0x000000ffffec7224 */ /* 0x000fc400078e001e */
[----:B------:R-:W-:Y:S02]  /*b900*/  IMAD.MOV.U32 R237, RZ, RZ, R31 ;  /* 0x000000ffffed7224 */ /* 0x000fe400078e001f */
[----:B------:R-:W-:Y:S02]  /*b910*/  IMAD.MOV.U32 R238, RZ, RZ, R28 ;  /* 0x000000ffffee7224 */ /* 0x000fe400078e001c */
[----:B------:R-:W-:Y:S02]  /*b920*/  IMAD.MOV.U32 R239, RZ, RZ, R29 ;  /* 0x000000ffffef7224 */ /* 0x000fe400078e001d */
[----:B------:R-:W-:Y:S01]  /*b930*/  IMAD.MOV.U32 R235, RZ, RZ, R25 ;  /* 0x000000ffffeb7224 */ /* 0x000fe200078e0019 */
[----:B--2---:R1:W-:Y:S02]  /*b940*/  STL [R1+0xb0], R3 ;  /* 0x0000b00301007387 */ /* 0x0043e40000100800 */
[----:B-1----:R-:W-:Y:S02]  /*b950*/  IADD3.X R3, R58, UR27, RZ, P5, !PT ;  /* 0x0000001b3a037c10 */ /* 0x002fe4000affe4ff */
[C---:B------:R-:W-:Y:S01]  /*b960*/  LEA R6, P5, R2.reuse, UR10, 0x1 ;  /* 0x0000000a02067c11 */ /* 0x040fe2000f8a08ff */
[----:B------:R-:W2:Y:S03]  /*b970*/  LDL.LU R58, [R1+0x328] ;  /* 0x00032800013a7983 */ /* 0x000ea60000300800 */
[----:B------:R-:W-:-:S02]  /*b980*/  LEA.HI.X R7, R2, UR11, R3, 0x1, P5 ;  /* 0x0000000b02077c11 */ /* 0x000fc4000a8f0c03 */
[----:B------:R-:W-:-:S04]  /*b990*/  PLOP3.LUT P5, PT, PT, PT, UP1, 0x40, 0x0 ;  /* 0x000000000000781c */ /* 0x000fc80003fae818 */
[----:B------:R-:W-:-:S04]  /*b9a0*/  SEL R8, R8, RZ, P5 ;  /* 0x000000ff08087207 */ /* 0x000fc80002800000 */
[----:B------:R-:W-:-:S13]  /*b9b0*/  ISETP.NE.U32.AND P5, PT, R8, RZ, PT ;  /* 0x000000ff0800720c */ /* 0x000fda0003fa5070 */
[----:B------:R1:W-:Y:S02]  /*b9c0*/  LDGSTS.E.BYPASS.128 [R9+0xc000], [R6.64], P5 ;  /* 0x0c00000006097fae */ /* 0x0003e4000a901c56 */
[----:B-1----:R-:W-:Y:S02]  /*b9d0*/  IADD3 R9, P5, R59, R5, RZ ;  /* 0x000000053b097210 */ /* 0x002fe40007fbe0ff */
[----:B------:R-:W-:Y:S02]  /*b9e0*/  SEL R5, RZ, 0x10, !P0 ;  /* 0x00000010ff057807 */ /* 0x000fe40004000000 */
[----:B------:R-:W-:Y:S02]  /*b9f0*/  IADD3.X R10, R56, UR27, RZ, P5, !PT ;  /* 0x0000001b380a7c10 */ /* 0x000fe4000affe4ff */
[----:B------:R-:W-:Y:S01]  /*ba00*/  PLOP3.LUT P5, PT, PT, PT, UP1, 0x40, 0x0 ;  /* 0x000000000000781c */ /* 0x000fe20003fae818 */
[----:B------:R1:W-:Y:S03]  /*ba10*/  STL [R1+0x11c], R2 ;  /* 0x00011c0201007387 */ /* 0x0003e60000100800 */
[----:B------:R-:W-:-:S02]  /*ba20*/  SEL R8, R5, RZ, P5 ;  /* 0x000000ff05087207 */ /* 0x000fc40002800000 */
[----:B------:R-:W-:Y:S01]  /*ba30*/  LEA R6, P5, R9, UR10, 0x1 ;  /* 0x0000000a09067c11 */ /* 0x000fe2000f8a08ff */
[----:B------:R3:W-:Y:S01]  /*ba40*/  STL [R1+0x148], R3 ;  /* 0x0001480301007387 */ /* 0x0007e20000100800 */
[----:B------:R-:W-:Y:S02]  /*ba50*/  LOP3.LUT R5, R241, 0x38, R225, 0xf8, !PT ;  /* 0x00000038f1057812 */ /* 0x000fe400078ef8e1 */
[----:B------:R-:W-:Y:S01]  /*ba60*/  LEA.HI.X R7, R9, UR11, R10, 0x1, P5 ;  /* 0x0000000b09077c11 */ /* 0x000fe2000a8f0c0a */
[----:B-1----:R-:W2:Y:S01]  /*ba70*/  LDL.LU R2, [R1+0x120] ;  /* 0x0001200001027983 */ /* 0x002ea20000300800 */
[----:B------:R-:W-:Y:S01]  /*ba80*/  ISETP.NE.U32.AND P5, PT, R8, RZ, PT ;  /* 0x000000ff0800720c */ /* 0x000fe20003fa5070 */
[----:B------:R-:W-:Y:S02]  /*ba90*/  IMAD.SHL.U32 R5, R5, 0x2, RZ ;  /* 0x0000000205057824 */ /* 0x000fe400078e00ff */
[----:B---3--:R-:W3:Y:S04]  /*baa0*/  LDL.LU R3, [R1+0x14c] ;  /* 0x00014c0001037983 */ /* 0x008ee80000300800 */
[----:B------:R-:W2:Y:S04]  /*bab0*/  LDL.LU R59, [R1+0x324] ;  /* 0x00032400013b7983 */ /* 0x000ea80000300800 */
[----:B------:R-:W2:Y:S04]  /*bac0*/  LDL.LU R56, [R1+0x320] ;  /* 0x0003200001387983 */ /* 0x000ea80000300800 */
[----:B------:R1:W-:Y:S02]  /*bad0*/  STL [R1+0x120], R9 ;  /* 0x0001200901007387 */ /* 0x0003e40000100800 */
[----:B-1----:R-:W-:-:S04]  /*bae0*/  IMAD.U32 R9, RZ, RZ, UR26 ;  /* 0x0000001aff097e24 */ /* 0x002fc8000f8e00ff */
[----:B------:R-:W-:-:S05]  /*baf0*/  IMAD R5, R9, 0x2000, R5 ;  /* 0x0000200009057824 */ /* 0x000fca00078e0205 */
[----:B------:R1:W-:Y:S01]  /*bb00*/  LDGSTS.E.BYPASS.128 [R5+0xc000], [R6.64], P5 ;  /* 0x0c00000006057fae */ /* 0x0003e2000a901c56 */
[----:B------:R-:W-:Y:S02]  /*bb10*/  IADD3 R224, P5, R242, UR12, RZ ;  /* 0x0000000cf2e07c10 */ /* 0x000fe4000ffbe0ff */
[----:B------:R-:W-:Y:S01]  /*bb20*/  ISETP.NE.U32.AND P0, PT, R226, RZ, PT ;  /* 0x000000ffe200720c */ /* 0x000fe20003f05070 */
[----:B------:R1:W-:Y:S01]  /*bb30*/  STL [R1+0x14c], R10 ;  /* 0x00014c0a01007387 */ /* 0x0003e20000100800 */
[----:B------:R-:W-:Y:S02]  /*bb40*/  IADD3.X R225, R243, UR13, RZ, P5, !PT ;  /* 0x0000000df3e17c10 */ /* 0x000fe4000affe4ff */
[----:B------:R-:W-:Y:S01]  /*bb50*/  IADD3 R222, P5, R54, UR12, RZ ;  /* 0x0000000c36de7c10 */ /* 0x000fe2000ffbe0ff */
[----:B------:R-:W0:Y:S03]  /*bb60*/  LDGDEPBAR ;  /* 0x00000000000079af */ /* 0x000e260000000000 */
[----:B------:R-:W-:Y:S01]  /*bb70*/  IADD3.X R223, R55, UR13, RZ, P5, !PT ;  /* 0x0000000d37df7c10 */ /* 0x000fe2000affe4ff */
[----:B------:R-:W2:Y:S01]  /*bb80*/  LDL.LU R54, [R1+0x31c] ;  /* 0x00031c0001367983 */ /* 0x000ea20000300800 */
[----:B------:R-:W-:-:S03]  /*bb90*/  IADD3 R220, P5, R52, UR12, RZ ;  /* 0x0000000c34dc7c10 */ /* 0x000fc6000ffbe0ff */
[----:B------:R1:W-:Y:S01]  /*bba0*/  LDGSTS.E.BYPASS.128 [R234+0x8000], [R224.64], P0 ;  /* 0x08000000e0ea7fae */ /* 0x0003e20008101c56 */
[----:B------:R-:W-:Y:S02]  /*bbb0*/  IADD3.X R221, R53, UR13, RZ, P5, !PT ;  /* 0x0000000d35dd7c10 */ /* 0x000fe4000affe4ff */
[----:B-1----:R-:W-:Y:S01]  /*bbc0*/  IADD3 R6, P5, R50, UR12, RZ ;  /* 0x0000000c32067c10 */ /* 0x002fe2000ffbe0ff */
[----:B------:R-:W2:Y:S03]  /*bbd0*/  LDL.LU R55, [R1+0x318] ;  /* 0x0003180001377983 */ /* 0x000ea60000300800 */
[----:B------:R-:W-:Y:S01]  /*bbe0*/  IADD3.X R7, R51, UR13, RZ, P5, !PT ;  /* 0x0000000d33077c10 */ /* 0x000fe2000affe4ff */
[----:B------:R-:W2:Y:S01]  /*bbf0*/  LDL.LU R52, [R1+0x314] ;  /* 0x0003140001347983 */ /* 0x000ea20000300800 */
[----:B------:R-:W-:Y:S02]  /*bc00*/  IADD3 R8, P5, R48, UR12, RZ ;  /* 0x0000000c30087c10 */ /* 0x000fe4000ffbe0ff */
[----:B------:R-:W-:Y:S01]  /*bc10*/  LOP3.LUT P0, RZ, R4, 0x800000, RZ, 0xc0, !PT ;  /* 0x0080000004ff7812 */ /* 0x000fe2000780c0ff */
[----:B------:R-:W2:Y:S01]  /*bc20*/  LDL.LU R53, [R1+0x310] ;  /* 0x0003100001357983 */ /* 0x000ea20000300800 */
[----:B------:R-:W-:-:S02]  /*bc30*/  IADD3.X R9, R49, UR13, RZ, P5, !PT ;  /* 0x0000000d31097c10 */ /* 0x000fc4000affe4ff */
[----:B------:R-:W-:Y:S01]  /*bc40*/  IADD3 R10, P5, R46, UR12, RZ ;  /* 0x0000000c2e0a7c10 */ /* 0x000fe2000ffbe0ff */
[----:B------:R-:W2:Y:S03]  /*bc50*/  LDL.LU R50, [R1+0x30c] ;  /* 0x00030c0001327983 */ /* 0x000ea60000300800 */
[----:B------:R-:W-:Y:S01]  /*bc60*/  IADD3.X R11, R47, UR13, RZ, P5, !PT ;  /* 0x0000000d2f0b7c10 */ /* 0x000fe2000affe4ff */
[----:B------:R-:W2:Y:S01]  /*bc70*/  LDL.LU R51, [R1+0x308] ;  /* 0x0003080001337983 */ /* 0x000ea20000300800 */
[----:B------:R-:W-:Y:S02]  /*bc80*/  IADD3 R12, P5, R44, UR12, RZ ;  /* 0x0000000c2c0c7c10 */ /* 0x000fe4000ffbe0ff */
[----:B------:R-:W-:Y:S01]  /*bc90*/  LOP3.LUT R4, R4, 0xffbfffff, RZ, 0xc0, !PT ;  /* 0xffbfffff04047812 */ /* 0x000fe200078ec0ff */
[----:B------:R1:W-:Y:S01]  /*bca0*/  LDGSTS.E.BYPASS.128 [R233+0x8000], [R222.64], P0 ;  /* 0x08000000dee97fae */ /* 0x0003e20008101c56 */
[----:B------:R-:W-:-:S02]  /*bcb0*/  IADD3.X R13, R45, UR13, RZ, P5, !PT ;  /* 0x0000000d2d0d7c10 */ /* 0x000fc4000affe4ff */
[----:B------:R-:W-:Y:S01]  /*bcc0*/  IADD3 R14, P5, R75, UR12, RZ ;  /* 0x0000000c4b0e7c10 */ /* 0x000fe2000ffbe0ff */
[----:B------:R-:W2:Y:S03]  /*bcd0*/  LDL.LU R48, [R1+0x304] ;  /* 0x0003040001307983 */ /* 0x000ea60000300800 */
[----:B------:R-:W-:Y:S01]  /*bce0*/  IADD3.X R15, R74, UR13, RZ, P5, !PT ;  /* 0x0000000d4a0f7c10 */ /* 0x000fe2000affe4ff */
[----:B------:R-:W2:Y:S01]  /*bcf0*/  LDL.LU R49, [R1+0x300] ;  /* 0x0003000001317983 */ /* 0x000ea20000300800 */
[----:B------:R-:W-:Y:S02]  /*bd00*/  ISETP.NE.U32.AND P5, PT, R73, RZ, PT ;  /* 0x000000ff4900720c */ /* 0x000fe40003fa5070 */
[----:B------:R-:W-:Y:S01]  /*bd10*/  @P0 LOP3.LUT R4, R4, 0x400000, RZ, 0xfc, !PT ;  /* 0x0040000004040812 */ /* 0x000fe200078efcff */
[----:B------:R-:W2:Y:S01]  /*bd20*/  LDL.LU R46, [R1+0x2fc] ;  /* 0x0002fc00012e7983 */ /* 0x000ea20000300800 */
[----:B------:R-:W-:-:S03]  /*bd30*/  ISETP.NE.U32.AND P0, PT, R226, RZ, PT ;  /* 0x000000ffe200720c */ /* 0x000fc60003f05070 */
[----:B------:R-:W2:Y:S01]  /*bd40*/  LDL.LU R47, [R1+0x2f8] ;  /* 0x0002f800012f7983 */ /* 0x000ea20000300800 */
[----:B------:R-:W-:-:S03]  /*bd50*/  IMAD.MOV.U32 R241, RZ, RZ, R38 ;  /* 0x000000fffff17224 */ /* 0x000fc600078e0026 */
[----:B------:R-:W2:Y:S04]  /*bd60*/  LDL.LU R44, [R1+0x2f4] ;  /* 0x0002f400012c7983 */ /* 0x000ea80000300800 */
[----:B------:R1:W-:Y:S04]  /*bd70*/  LDGSTS.E.BYPASS.128 [R232+0x8000], [R220.64], P5 ;  /* 0x08000000dce87fae */ /* 0x0003e8000a901c56 */
[----:B------:R1:W-:Y:S04]  /*bd80*/  LDGSTS.E.BYPASS.128 [R231+0x8000], [R6.64], P6 ;  /* 0x0800000006e77fae */ /* 0x0003e8000b101c56 */
[----:B------:R1:W-:Y:S04]  /*bd90*/  LDGSTS.E.BYPASS.128 [R230+0x8000], [R8.64], P4 ;  /* 0x0800000008e67fae */ /* 0x0003e8000a101c56 */
[----:B------:R1:W-:Y:S04]  /*bda0*/  LDGSTS.E.BYPASS.128 [R229+0x8000], [R10.64], P3 ;  /* 0x080000000ae57fae */ /* 0x0003e80009901c56 */
[----:B------:R1:W-:Y:S04]  /*bdb0*/  LDGSTS.E.BYPASS.128 [R228+0x8000], [R12.64], P2 ;  /* 0x080000000ce47fae */ /* 0x0003e80009101c56 */
[----:B------:R1:W-:Y:S04]  /*bdc0*/  LDGSTS.E.BYPASS.128 [R227+0x8000], [R14.64], P1 ;  /* 0x080000000ee37fae */ /* 0x0003e80008901c56 */
[----:B------:R-:W0:Y:S04]  /*bdd0*/  LDGDEPBAR ;  /* 0x00000000000079af */ /* 0x000e280000000000 */
[----:B------:R-:W-:Y:S06]  /*bde0*/  BAR.SYNC 0x0 ;  /* 0x0000000000007b1d */ /* 0x000fec0000000000 */
[----:B------:R-:W-:Y:S01]  /*bdf0*/  @!PT LDS RZ, [RZ] ;  /* 0x00000000fffff984 */ /* 0x000fe20000000800 */
[----:B------:R-:W-:Y:S01]  /*be00*/  @!PT LDS RZ, [RZ] ;  /* 0x00000000fffff984 */ /* 0x000fe20000000800 */
[----:B------:R-:W-:Y:S01]  /*be10*/  @!PT LDS RZ, [RZ] ;  /* 0x00000000fffff984 */ /* 0x000fe20000000800 */
[----:B------:R1:W-:Y:S01]  /*be20*/  LDGSTS.E.BYPASS.128 [R234+0x10000], [R224.64+0x80], P0 ;  /* 0x10000080e0ea7fae */ /* 0x0003e20008101c56 */
[----:B------:R-:W-:Y:S01]  /*be30*/  LOP3.LUT P0, RZ, R4, 0x400000, RZ, 0xc0, !PT ;  /* 0x0040000004ff7812 */ /* 0x000fe2000780c0ff */
[----:B------:R-:W-:-:S02]  /*be40*/  IMAD.MOV.U32 R242, RZ, RZ, R39 ;  /* 0x000000fffff27224 */ /* 0x000fc400078e0027 */
[----:B------:R-:W2:Y:S01]  /*be50*/  LDL.LU R45, [R1+0x2f0] ;  /* 0x0002f000012d7983 */ /* 0x000ea20000300800 */
[----:B------:R-:W-:-:S03]  /*be60*/  IMAD.MOV.U32 R243, RZ, RZ, R36 ;  /* 0x000000fffff37224 */ /* 0x000fc600078e0024 */
[----:B------:R-:W2:Y:S01]  /*be70*/  LDL.LU R42, [R1+0x2ec] ;  /* 0x0002ec00012a7983 */ /* 0x000ea20000300800 */
[----:B------:R-:W-:-:S03]  /*be80*/  IMAD.MOV.U32 R73, RZ, RZ, R34 ;  /* 0x000000ffff497224 */ /* 0x000fc600078e0022 */
[----:B------:R-:W2:Y:S01]  /*be90*/  LDL.LU R38, [R1+0x2e8] ;  /* 0x0002e80001267983 */ /* 0x000ea20000300800 */
[----:B------:R-:W-:-:S03]  /*bea0*/  IMAD.MOV.U32 R74, RZ, RZ, R35 ;  /* 0x000000ffff4a7224 */ /* 0x000fc600078e0023 */
[----:B------:R-:W2:Y:S01]  /*beb0*/  LDL.LU R39, [R1+0x2e4] ;  /* 0x0002e40001277983 */ /* 0x000ea20000300800 */
[----:B------:R-:W-:-:S03]  /*bec0*/  IMAD.MOV.U32 R75, RZ, RZ, R32 ;  /* 0x000000ffff4b7224 */ /* 0x000fc600078e0020 */
[----:B------:R-:W2:Y:S04]  /*bed0*/  LDL.LU R36, [R1+0x2e0] ;  /* 0x0002e00001247983 */ /* 0x000ea80000300800 */
[----:B------:R-:W2:Y:S04]  /*bee0*/  LDL.LU R37, [R1+0x2dc] ;  /* 0x0002dc0001257983 */ /* 0x000ea80000300800 */
[----:B------:R-:W3:Y:S04]  /*bef0*/  LDL.LU R34, [R1+0x2d8] ;  /* 0x0002d80001227983 */ /* 0x000ee80000300800 */
[----:B------:R-:W3:Y:S04]  /*bf00*/  LDL.LU R35, [R1+0x2d4] ;  /* 0x0002d40001237983 */ /* 0x000ee80000300800 */
[----:B------:R-:W3:Y:S04]  /*bf10*/  LDL.LU R32, [R1+0x2d0] ;  /* 0x0002d00001207983 */ /* 0x000ee80000300800 */
[----:B------:R-:W3:Y:S04]  /*bf20*/  LDL.LU R30, [R1+0x2cc] ;  /* 0x0002cc00011e7983 */ /* 0x000ee80000300800 */
[----:B------:R-:W3:Y:S04]  /*bf30*/  LDL.LU R31, [R1+0x2c8] ;  /* 0x0002c800011f7983 */ /* 0x000ee80000300800 */
[----:B------:R1:W-:Y:S02]  /*bf40*/  LDGSTS.E.BYPASS.128 [R233+0x10000], [R222.64+0x80], P0 ;  /* 0x10000080dee97fae */ /* 0x0003e40008101c56 */
[----:B-1----:R-:W-:-:S02]  /*bf50*/  IMAD.MOV.U32 R234, RZ, RZ, R24 ;  /* 0x000000ffffea7224 */ /* 0x002fc400078e0018 */
[----:B------:R-:W3:Y:S04]  /*bf60*/  LDL.LU R28, [R1+0x2c4] ;  /* 0x0002c400011c7983 */ /* 0x000ee80000300800 */
[----:B------:R1:W-:Y:S04]  /*bf70*/  LDGSTS.E.BYPASS.128 [R232+0x10000], [R220.64+0x80], P5 ;  /* 0x10000080dce87fae */ /* 0x0003e8000a901c56 */
[----:B------:R-:W3:Y:S01]  /*bf80*/  LDL.LU R29, [R1+0x2c0] ;  /* 0x0002c000011d7983 */ /* 0x000ee20000300800 */
[----:B------:R-:W-:-:S03]  /*bf90*/  IMAD.MOV.U32 R233, RZ, RZ, R27 ;  /* 0x000000ffffe97224 */ /* 0x000fc600078e001b */
[----:B------:R1:W-:Y:S02]  /*bfa0*/  LDGSTS.E.BYPASS.128 [R231+0x10000], [R6.64+0x80], P6 ;  /* 0x1000008006e77fae */ /* 0x0003e4000b101c56 */
[----:B-1----:R-:W-:Y:S02]  /*bfb0*/  IMAD.MOV.U32 R232, RZ, RZ, R26 ;  /* 0x000000ffffe87224 */ /* 0x002fe400078e001a */
[----:B------:R1:W-:Y:S04]  /*bfc0*/  LDGSTS.E.BYPASS.128 [R230+0x10000], [R8.64+0x80], P4 ;  /* 0x1000008008e67fae */ /* 0x0003e8000a101c56 */
[----:B------:R-:W3:Y:S04]  /*bfd0*/  LDL.LU R26, [R1+0x2bc] ;  /* 0x0002bc00011a7983 */ /* 0x000ee80000300800 */
[----:B------:R-:W3:Y:S04]  /*bfe0*/  LDL.LU R27, [R1+0x2b8] ;  /* 0x0002b800011b7983 */ /* 0x000ee80000300800 */
[----:B------:R1:W-:Y:S02]  /*bff0*/  LDGSTS.E.BYPASS.128 [R229+0x10000], [R10.64+0x80], P3 ;  /* 0x100000800ae57fae */ /* 0x0003e40009901c56 */
[----:B-1----:R-:W-:-:S02]  /*c000*/  IMAD.MOV.U32 R230, RZ, RZ, R96 ;  /* 0x000000ffffe67224 */ /* 0x002fc400078e0060 */
[----:B------:R-:W3:Y:S04]  /*c010*/  LDL.LU R24, [R1+0x2b4] ;  /* 0x0002b40001187983 */ /* 0x000ee80000300800 */
[----:B------:R1:W-:Y:S01]  /*c020*/  LDGSTS.E.BYPASS.128 [R228+0x10000], [R12.64+0x80], P2 ;  /* 0x100000800ce47fae */ /* 0x0003e20009101c56 */
[----:B------:R-:W-:-:S03]  /*c030*/  IMAD.MOV.U32 R231, RZ, RZ, R250 ;  /* 0x000000ffffe77224 */ /* 0x000fc600078e00fa */
[----:B------:R-:W3:Y:S01]  /*c040*/  LDL.LU R25, [R1+0x2b0] ;  /* 0x0002b00001197983 */ /* 0x000ee20000300800 */
[----:B------:R-:W-:Y:S02]  /*c050*/  IMAD.MOV.U32 R229, RZ, RZ, R99 ;  /* 0x000000ffffe57224 */ /* 0x000fe400078e0063 */
[----:B------:R-:W-:Y:S01]  /*c060*/  IMAD.MOV.U32 R220, RZ, RZ, R251 ;  /* 0x000000ffffdc7224 */ /* 0x000fe200078e00fb */
[----:B------:R1:W-:Y:S02]  /*c070*/  LDGSTS.E.BYPASS.128 [R227+0x10000], [R14.64+0x80], P1 ;  /* 0x100000800ee37fae */ /* 0x0003e40008901c56 */
[----:B-1----:R-:W-:Y:S02]  /*c080*/  IMAD.MOV.U32 R228, RZ, RZ, R98 ;  /* 0x000000ffffe47224 */ /* 0x002fe400078e0062 */
[----:B------:R-:W-:Y:S01]  /*c090*/  IMAD.MOV.U32 R221, RZ, RZ, R248 ;  /* 0x000000ffffdd7224 */ /* 0x000fe200078e00f8 */
[----:B------:R-:W3:Y:S04]  /*c0a0*/  LDL.LU R98, [R1+0x2ac] ;  /* 0x0002ac0001627983 */ /* 0x000ee80000300800 */
[----:B------:R-:W3:Y:S01]  /*c0b0*/  LDL.LU R99, [R1+0x2a8] ;  /* 0x0002a80001637983 */ /* 0x000ee20000300800 */
[----:B------:R-:W-:-:S03]  /*c0c0*/  IMAD.MOV.U32 R222, RZ, RZ, R249 ;  /* 0x000000ffffde7224 */ /* 0x000fc600078e00f9 */
        /* <DEDUP_REMOVED lines=8> */
[----:B------:R-:W3:Y:S04]  /*c150*/  LDL.LU R249, [R1+0x294] ;  /* 0x0002940001f97983 */ /* 0x000ee80000300800 */
[----:B------:R-:W3:Y:S04]  /*c160*/  LDL.LU R246, [R1+0x290] ;  /* 0x0002900001f67983 */ /* 0x000ee80000300800 */
[----:B------:R-:W3:Y:S04]  /*c170*/  LDL.LU R247, [R1+0x28c] ;  /* 0x00028c0001f77983 */ /* 0x000ee80000300800 */
[----:B------:R-:W3:Y:S04]  /*c180*/  LDL.LU R244, [R1+0x288] ;  /* 0x0002880001f47983 */ /* 0x000ee80000300800 */
[----:B------:R-:W3:Y:S01]  /*c190*/  LDL.LU R245, [R1+0x284] ;  /* 0x0002840001f57983 */ /* 0x000ee20000300800 */
[----:B------:R-:W-:-:S03]  /*c1a0*/  IMAD.MOV.U32 R227, RZ, RZ, R94 ;  /* 0x000000ffffe37224 */ /* 0x000fc600078e005e */
[----:B------:R-:W3:Y:S01]  /*c1b0*/  LDL.LU R94, [R1+0x280] ;  /* 0x00028000015e7983 */ /* 0x000ee20000300800 */
[C---:B--2---:R-:W-:Y:S08]  /*c1c0*/  HMMA.16816.F32 R36, R216.reuse, R194, R36 ;  /* 0x000000c2d824723c */ /* 0x044ff00000001824 */
[C---:B---3--:R-:W-:Y:S08]  /*c1d0*/  HMMA.16816.F32 R28, R216.reuse, R198, R28 ;  /* 0x000000c6d81c723c */ /* 0x048ff0000000181c */
[----:B------:R-:W-:Y:S08]  /*c1e0*/  HMMA.16816.F32 R24, R216, R196, R24 ;  /* 0x000000c4d818723c */ /* 0x000ff00000001818 */
[C---:B------:R-:W-:Y:S08]  /*c1f0*/  HMMA.16816.F32 R44, R212.reuse, R206, R44 ;  /* 0x000000ced42c723c */ /* 0x040ff0000000182c */
[C---:B------:R-:W-:Y:S08]  /*c200*/  HMMA.16816.F32 R48, R212.reuse, R200, R48 ;  /* 0x000000c8d430723c */ /* 0x040ff00000001830 */
[C---:B------:R-:W-:Y:S08]  /*c210*/  HMMA.16816.F32 R52, R212.reuse, R202, R52 ;  /* 0x000000cad434723c */ /* 0x040ff00000001834 */
[C---:B------:R-:W-:Y:S08]  /*c220*/  HMMA.16816.F32 R60, R212.reuse, R198, R60 ;  /* 0x000000c6d43c723c */ /* 0x040ff0000000183c */
[----:B------:R-:W-:Y:S08]  /*c230*/  HMMA.16816.F32 R68, R212, R194, R68 ;  /* 0x000000c2d444723c */ /* 0x000ff00000001844 */
[C---:B------:R-:W-:Y:S08]  /*c240*/  HMMA.16816.F32 R232, R208.reuse, R198, R232 ;  /* 0x000000c6d0e8723c */ /* 0x040ff000000018e8 */
[----:B------:R-:W-:Y:S08]  /*c250*/  HMMA.16816.F32 R236, R208, R192, R236 ;  /* 0x000000c0d0ec723c */ /* 0x000ff000000018ec */
[C---:B------:R-:W5:Y:S08]  /*c260*/  HMMA.16816.F32 R240, R188.reuse, R200, R240 ;  /* 0x000000c8bcf0723c */ /* 0x040f7000000018f0 */
[----:B------:R-:W5:Y:S01]  /*c270*/  HMMA.16816.F32 R88, R188, R194, R88 ;  /* 0x000000c2bc58723c */ /* 0x000f620000001858 */
[C---:B------:R-:W-:Y:S01]  /*c280*/  LOP3.LUT P2, RZ, R4.reuse, 0x80000, RZ, 0xc0, !PT ;  /* 0x0008000004ff7812 */ /* 0x040fe2000784c0ff */
[----:B------:R-:W-:Y:S01]  /*c290*/  UIADD3 UR6, UR6, 0x1, URZ ;  /* 0x0000000106067890 */ /* 0x000fe2000fffe03f */
[----:B------:R-:W-:Y:S01]  /*c2a0*/  LOP3.LUT P0, RZ, R4, 0x200000, RZ, 0xc0, !PT ;  /* 0x0020000004ff7812 */ /* 0x000fe2000780c0ff */
[----:B------:R-:W0:Y:S04]  /*c2b0*/  LDGDEPBAR ;  /* 0x00000000000079af */ /* 0x000e280000000000 */
[----:B------:R5:W-:Y:S07]  /*c2c0*/  HMMA.16816.F32 R8, R216, R204, R248 ;  /* 0x000000ccd808723c */ /* 0x000bee00000018f8 */
[----:B-----5:R-:W-:-:S02]  /*c2d0*/  IMAD.MOV.U32 R248, RZ, RZ, R95 ;  /* 0x000000fffff87224 */ /* 0x020fc400078e005f */
[----:B------:R-:W2:Y:S01]  /*c2e0*/  LDL.LU R95, [R1+0x27c] ;  /* 0x00027c00015f7983 */ /* 0x000ea20000300800 */
[----:B------:R-:W-:Y:S01]  /*c2f0*/  IMAD.MOV.U32 R249, RZ, RZ, R92 ;  /* 0x000000fffff97224 */ /* 0x000fe200078e005c */
[----:B------:R5:W5:Y:S01]  /*c300*/  HMMA.16816.F32 R12, R216, R206, R244 ;  /* 0x000000ced80c723c */ /* 0x000b6200000018f4 */
[----:B------:R-:W-:Y:S01]  /*c310*/  IMAD.MOV.U32 R250, RZ, RZ, R93 ;  /* 0x000000fffffa7224 */ /* 0x000fe200078e005d */
[----:B------:R-:W2:Y:S01]  /*c320*/  LDL.LU R92, [R1+0x278] ;  /* 0x00027800015c7983 */ /* 0x000ea20000300800 */
[----:B------:R-:W-:-:S03]  /*c330*/  IMAD.MOV.U32 R251, RZ, RZ, R97 ;  /* 0x000000fffffb7224 */ /* 0x000fc600078e0061 */
[----:B------:R-:W2:Y:S01]  /*c340*/  LDL.LU R93, [R1+0x274] ;  /* 0x00027400015d7983 */ /* 0x000ea20000300800 */
[----:B-----5:R-:W-:Y:S01]  /*c350*/  IMAD.MOV.U32 R244, RZ, RZ, R33 ;  /* 0x000000fffff47224 */ /* 0x020fe200078e0021 */
[C---:B------:R-:W5:Y:S08]  /*c360*/  HMMA.16816.F32 R220, R208.reuse, R200, R220 ;  /* 0x000000c8d0dc723c */ /* 0x040f7000000018dc */
[C---:B------:R-:W-:Y:S01]  /*c370*/  HMMA.16816.F32 R224, R208.reuse, R202, R224 ;  /* 0x000000cad0e0723c */ /* 0x040fe200000018e0 */
[----:B------:R-:W3:Y:S07]  /*c380*/  LDL.LU R97, [R1+0x270] ;  /* 0x0002700001617983 */ /* 0x000eee0000300800 */
[----:B------:R-:W-:Y:S01]  /*c390*/  HMMA.16816.F32 R228, R208, R196, R228 ;  /* 0x000000c4d0e4723c */ /* 0x000fe200000018e4 */
[----:B------:R-:W3:Y:S01]  /*c3a0*/  LDL.LU R33, [R1+0x26c] ;  /* 0x00026c0001217983 */ /* 0x000ee20000300800 */
[----:B------:R-:W-:-:S02]  /*c3b0*/  IMAD.MOV.U32 R245, RZ, RZ, R43 ;  /* 0x000000fffff57224 */ /* 0x000fc400078e002b */
[----:B------:R-:W-:Y:S01]  /*c3c0*/  IMAD.MOV.U32 R7, RZ, RZ, R241 ;  /* 0x000000ffff077224 */ /* 0x000fe200078e00f1 */
[----:B------:R-:W3:Y:S01]  /*c3d0*/  LDL.LU R43, [R1+0x268] ;  /* 0x00026800012b7983 */ /* 0x000ee20000300800 */
[----:B------:R-:W-:Y:S02]  /*c3e0*/  IMAD.MOV.U32 R246, RZ, RZ, R40 ;  /* 0x000000fffff67224 */ /* 0x000fe400078e0028 */
[----:B------:R-:W-:Y:S01]  /*c3f0*/  IMAD.MOV.U32 R6, RZ, RZ, R242 ;  /* 0x000000ffff067224 */ /* 0x000fe200078e00f2 */
[----:B------:R-:W3:Y:S01]  /*c400*/  LDL.LU R40, [R1+0x264] ;  /* 0x0002640001287983 */ /* 0x000ee20000300800 */
[----:B------:R-:W-:Y:S02]  /*c410*/  IMAD.MOV.U32 R247, RZ, RZ, R41 ;  /* 0x000000fffff77224 */ /* 0x000fe400078e0029 */
[----:B------:R-:W-:Y:S01]  /*c420*/  IMAD.MOV.U32 R5, RZ, RZ, R243 ;  /* 0x000000ffff057224 */ /* 0x000fe200078e00f3 */
[----:B------:R-:W3:Y:S01]  /*c430*/  LDL.LU R41, [R1+0x260] ;  /* 0x0002600001297983 */ /* 0x000ee20000300800 */
[C---:B------:R-:W5:Y:S08]  /*c440*/  HMMA.16816.F32 R44, R180.reuse, R174, R44 ;  /* 0x000000aeb42c723c */ /* 0x040f70000000182c */
[C---:B------:R-:W5:Y:S08]  /*c450*/  HMMA.16816.F32 R48, R180.reuse, R168, R48 ;  /* 0x000000a8b430723c */ /* 0x040f700000001830 */
[C---:B------:R-:W5:Y:S08]  /*c460*/  HMMA.16816.F32 R52, R180.reuse, R170, R52 ;  /* 0x000000aab434723c */ /* 0x040f700000001834 */
[C---:B------:R-:W5:Y:S08]  /*c470*/  HMMA.16816.F32 R60, R180.reuse, R166, R60 ;  /* 0x000000a6b43c723c */ /* 0x040f70000000183c */
[----:B------:R-:W5:Y:S08]  /*c480*/  HMMA.16816.F32 R68, R180, R162, R68 ;  /* 0x000000a2b444723c */ /* 0x000f700000001844 */
[C---:B------:R-:W5:Y:S08]  /*c490*/  HMMA.16816.F32 R24, R184.reuse, R164, R24 ;  /* 0x000000a4b818723c */ /* 0x040f700000001818 */
[C---:B------:R-:W5:Y:S08]  /*c4a0*/  HMMA.16816.F32 R28, R184.reuse, R166, R28 ;  /* 0x000000a6b81c723c */ /* 0x040f70000000181c */
[-C--:B------:R-:W5:Y:S08]  /*c4b0*/  HMMA.16816.F32 R36, R184, R162.reuse, R36 ;  /* 0x000000a2b824723c */ /* 0x080f700000001824 */
[----:B------:R-:W5:Y:S01]  /*c4c0*/  HMMA.16816.F32 R88, R156, R162, R88 ;  /* 0x000000a29c58723c */ /* 0x000f620000001858 */
[----:B------:R-:W-:Y:S01]  /*c4d0*/  LOP3.LUT P1, RZ, R4, 0x40000, RZ, 0xc0, !PT ;  /* 0x0004000004ff7812 */ /* 0x000fe2000782c0ff */
[----:B------:R-:W-:Y:S01]  /*c4e0*/  UISETP.GE.AND UP0, UPT, UR6, 0x2, UPT ;  /* 0x000000020600788c */ /* 0x000fe2000bf06270 */
[----:B------:R-:W-:-:S05]  /*c4f0*/  DEPBAR.LE SB0, 0x5 ;  /* 0x000081400000791a */ /* 0x000fca0000000000 */
[C---:B--2---:R-:W-:Y:S08]  /*c500*/  HMMA.16816.F32 R92, R216.reuse, R200, R92 ;  /* 0x000000c8d85c723c */ /* 0x044ff0000000185c */
[C---:B---3--:R-:W-:Y:S08]  /*c510*/  HMMA.16816.F32 R96, R216.reuse, R202, R96 ;  /* 0x000000cad860723c */ /* 0x048ff00000001860 */
[----:B------:R5:W-:Y:S07]  /*c520*/  HMMA.16816.F32 R32, R216, R192, R32 ;  /* 0x000000c0d820723c */ /* 0x000bee0000001820 */
[----:B-----5:R-:W-:-:S02]  /*c530*/  IMAD.MOV.U32 R216, RZ, RZ, R57 ;  /* 0x000000ffffd87224 */ /* 0x020fc400078e0039 */
[----:B------:R-:W2:Y:S01]  /*c540*/  LDL.LU R57, [R1+0x25c] ;  /* 0x00025c0001397983 */ /* 0x000ea20000300800 */
[----:B------:R-:W-:-:S03]  /*c550*/  IMAD.MOV.U32 R217, RZ, RZ, R65 ;  /* 0x000000ffffd97224 */ /* 0x000fc600078e0041 */
[----:B------:R-:W3:Y:S01]  /*c560*/  LDL.LU R65, [R1+0x258] ;  /* 0x0002580001417983 */ /* 0x000ee20000300800 */
[----:B------:R-:W-:Y:S03]  /*c570*/  HMMA.16816.F32 R40, R212, R204, R40 ;  /* 0x000000ccd428723c */ /* 0x000fe60000001828 */
[----:B------:R-:W3:Y:S04]  /*c580*/  LDL.LU R218, [R1+0x98] ;  /* 0x0000980001da7983 */ /* 0x000ee80000300800 */
[----:B------:R-:W3:Y:S01]  /*c590*/  LDL.LU R219, [R1+0x9c] ;  /* 0x00009c0001db7983 */ /* 0x000ee20000300800 */
[C---:B------:R-:W-:Y:S08]  /*c5a0*/  HMMA.16816.F32 R12, R184.reuse, R174, R12 ;  /* 0x000000aeb80c723c */ /* 0x040ff0000000180c */
[----:B------:R-:W-:Y:S08]  /*c5b0*/  HMMA.16816.F32 R8, R184, R172, R8 ;  /* 0x000000acb808723c */ /* 0x000ff00000001808 */
[C---:B------:R-:W-:Y:S08]  /*c5c0*/  HMMA.16816.F32 R248, R188.reuse, R204, R248 ;  /* 0x000000ccbcf8723c */ /* 0x040ff000000018f8 */
[----:B------:R-:W-:Y:S08]  /*c5d0*/  HMMA.16816.F32 R244, R188, R206, R244 ;  /* 0x000000cebcf4723c */ /* 0x000ff000000018f4 */
[----:B------:R-:W-:Y:S08]  /*c5e0*/  HMMA.16816.F32 R220, R176, R168, R220 ;  /* 0x000000a8b0dc723c */ /* 0x000ff000000018dc */
[C---:B------:R-:W-:Y:S08]  /*c5f0*/  HMMA.16816.F32 R44, R148.reuse, R142, R44 ;  /* 0x0000008e942c723c */ /* 0x040ff0000000182c */
[C---:B------:R-:W-:Y:S08]  /*c600*/  HMMA.16816.F32 R48, R148.reuse, R136, R48 ;  /* 0x000000889430723c */ /* 0x040ff00000001830 */
[C---:B------:R-:W-:Y:S08]  /*c610*/  HMMA.16816.F32 R52, R148.reuse, R138, R52 ;  /* 0x0000008a9434723c */ /* 0x040ff00000001834 */
[C---:B------:R-:W-:Y:S08]  /*c620*/  HMMA.16816.F32 R60, R148.reuse, R134, R60 ;  /* 0x00000086943c723c */ /* 0x040ff0000000183c */
[----:B------:R-:W-:Y:S01]  /*c630*/  HMMA.16816.F32 R68, R148, R130, R68 ;  /* 0x000000829444723c */ /* 0x000fe20000001844 */
[----:B------:R-:W-:Y:S01]  /*c640*/  LOP3.LUT R4, R4, 0xfffffff7, RZ, 0xc0, !PT ;  /* 0xfffffff704047812 */ /* 0x000fe200078ec0ff */
[----:B------:R-:W-:-:S06]  /*c650*/  UIADD3 UR7, UR7, 0x1, URZ ;  /* 0x0000000107077890 */ /* 0x000fcc000fffe03f */
[----:B------:R-:W-:Y:S01]  /*c660*/  HMMA.16816.F32 R24, R152, R132, R24 ;  /* 0x000000849818723c */ /* 0x000fe20000001818 */
[----:B------:R-:W-:-:S07]  /*c670*/  USEL UR6, UR6, URZ, !UP0 ;  /* 0x0000003f06067287 */ /* 0x000fce000c000000 */
[----:B------:R-:W-:Y:S08]  /*c680*/  HMMA.16816.F32 R28, R152, R134, R28 ;  /* 0x00000086981c723c */ /* 0x000ff0000000181c */
[C---:B--2---:R-:W-:Y:S08]  /*c690*/  HMMA.16816.F32 R56, R212.reuse, R196, R56 ;  /* 0x000000c4d438723c */ /* 0x044ff00000001838 */
[----:B---3--:R5:W-:Y:S02]  /*c6a0*/  HMMA.16816.F32 R64, R212, R192, R64 ;  /* 0x000000c0d440723c */ /* 0x008be40000001840 */
[----:B-----5:R-:W2:Y:S04]  /*c6b0*/  LDL.LU R212, [R1+0xa0] ;  /* 0x0000a00001d47983 */ /* 0x020ea80000300800 */
[----:B------:R-:W2:Y:S04]  /*c6c0*/  LDL.LU R213, [R1+0xa4] ;  /* 0x0000a40001d57983 */ /* 0x000ea80000300800 */
[----:B------:R-:W2:Y:S04]  /*c6d0*/  LDL.LU R214, [R1+0xa8] ;  /* 0x0000a80001d67983 */ /* 0x000ea80000300800 */
[----:B------:R-:W2:Y:S01]  /*c6e0*/  LDL.LU R215, [R1+0xac] ;  /* 0x0000ac0001d77983 */ /* 0x000ea20000300800 */
[----:B------:R-:W5:Y:S08]  /*c6f0*/  HMMA.16816.F32 R216, R208, R206, R216 ;  /* 0x000000ced0d8723c */ /* 0x000f7000000018d8 */
[-C--:B------:R-:W-:Y:S08]  /*c700*/  HMMA.16816.F32 R36, R152, R130.reuse, R36 ;  /* 0x000000829824723c */ /* 0x080ff00000001824 */
[----:B------:R-:W-:Y:S01]  /*c710*/  HMMA.16816.F32 R88, R124, R130, R88 ;  /* 0x000000827c58723c */ /* 0x000fe20000001858 */
[----:B------:R-:W-:-:S02]  /*c720*/  UIADD3 UR4, UR4, 0x40000, URZ ;  /* 0x0004000004047890 */ /* 0x000fc4000fffe03f */
[----:B------:R-:W-:Y:S01]  /*c730*/  UIADD3 UR29, UR29, 0x40, URZ ;  /* 0x000000401d1d7890 */ /* 0x000fe2000fffe03f */
[----:B------:R-:W-:Y:S06]  /*c740*/  BAR.SYNC 0x0 ;  /* 0x0000000000007b1d */ /* 0x000fec0000000000 */
[C---:B--2---:R-:W5:Y:S08]  /*c750*/  HMMA.16816.F32 R212, R208.reuse, R204, R212 ;  /* 0x000000ccd0d4723c */ /* 0x044f7000000018d4 */
[----:B------:R5:W-:Y:S02]  /*c760*/  HMMA.16816.F32 R208, R208, R194, R72 ;  /* 0x000000c2d0d0723c */ /* 0x000be40000001848 */
[----:B-----5:R-:W2:Y:S04]  /*c770*/  LDL.LU.64 R74, [R1+0x250] ;  /* 0x00025000014a7983 */ /* 0x020ea80000300a00 */
[----:B------:R-:W2:Y:S02]  /*c780*/  LDL.LU.64 R72, [R1+0x248] ;  /* 0x0002480001487983 */ /* 0x000ea40000300a00 */
[C---:B------:R-:W-:Y:S08]  /*c790*/  HMMA.16816.F32 R216, R176.reuse, R174, R216 ;  /* 0x000000aeb0d8723c */ /* 0x040ff000000018d8 */
[----:B------:R-:W5:Y:S01]  /*c7a0*/  HMMA.16816.F32 R212, R176, R172, R212 ;  /* 0x000000acb0d4723c */ /* 0x000f6200000018d4 */
[----:B------:R-:W-:-:S07]  /*c7b0*/  IMAD.MOV.U32 R200, RZ, RZ, R240 ;  /* 0x000000ffffc87224 */ /* 0x000fce00078e00f0 */
[----:B------:R-:W-:Y:S08]  /*c7c0*/  HMMA.16816.F32 R204, R188, R196, R76 ;  /* 0x000000c4bccc723c */ /* 0x000ff0000000184c */
[C---:B------:R-:W5:Y:S08]  /*c7d0*/  HMMA.16816.F32 R40, R180.reuse, R172, R40 ;  /* 0x000000acb428723c */ /* 0x040f700000001828 */
[C---:B------:R-:W5:Y:S08]  /*c7e0*/  HMMA.16816.F32 R56, R180.reuse, R164, R56 ;  /* 0x000000a4b438723c */ /* 0x040f700000001838 */
[----:B------:R-:W5:Y:S08]  /*c7f0*/  HMMA.16816.F32 R64, R180, R160, R64 ;  /* 0x000000a0b440723c */ /* 0x000f700000001840 */
[----:B------:R-:W-:Y:S08]  /*c800*/  HMMA.16816.F32 R12, R152, R142, R12 ;  /* 0x0000008e980c723c */ /* 0x000ff0000000180c */
[-C--:B-----5:R-:W-:Y:S08]  /*c810*/  HMMA.16816.F32 R212, R144, R140.reuse, R212 ;  /* 0x0000008c90d4723c */ /* 0x0a0ff000000018d4 */
[----:B------:R-:W-:Y:S08]  /*c820*/  HMMA.16816.F32 R8, R152, R140, R8 ;  /* 0x0000008c9808723c */ /* 0x000ff00000001808 */
[----:B------:R-:W-:Y:S08]  /*c830*/  HMMA.16816.F32 R216, R144, R142, R216 ;  /* 0x0000008e90d8723c */ /* 0x000ff000000018d8 */
[----:B------:R-:W5:Y:S08]  /*c840*/  HMMA.16816.F32 R76, R176, R164, R228 ;  /* 0x000000a4b04c723c */ /* 0x000f7000000018e4 */
[C---:B------:R-:W5:Y:S08]  /*c850*/  HMMA.16816.F32 R40, R148.reuse, R140, R40 ;  /* 0x0000008c9428723c */ /* 0x040f700000001828 */
[C---:B------:R-:W5:Y:S08]  /*c860*/  HMMA.16816.F32 R56, R148.reuse, R132, R56 ;  /* 0x000000849438723c */ /* 0x040f700000001838 */
[----:B------:R-:W5:Y:S08]  /*c870*/  HMMA.16816.F32 R64, R148, R128, R64 ;  /* 0x000000809440723c */ /* 0x000f700000001840 */
[----:B------:R-:W5:Y:S08]  /*c880*/  HMMA.16816.F32 R220, R144, R136, R220 ;  /* 0x0000008890dc723c */ /* 0x000f7000000018dc */
[C---:B------:R-:W-:Y:S08]  /*c890*/  HMMA.16816.F32 R92, R184.reuse, R168, R92 ;  /* 0x000000a8b85c723c */ /* 0x040ff0000000185c */
[C---:B------:R-:W-:Y:S08]  /*c8a0*/  HMMA.16816.F32 R96, R184.reuse, R170, R96 ;  /* 0x000000aab860723c */ /* 0x040ff00000001860 */
[----:B------:R-:W-:Y:S08]  /*c8b0*/  HMMA.16816.F32 R32, R184, R160, R32 ;  /* 0x000000a0b820723c */ /* 0x000ff00000001820 */
[----:B-----5:R-:W-:Y:S08]  /*c8c0*/  HMMA.16816.F32 R76, R144, R132, R76 ;  /* 0x00000084904c723c */ /* 0x020ff0000000184c */
[----:B------:R-:W5:Y:S01]  /*c8d0*/  HMMA.16816.F32 R184, R176, R162, R208 ;  /* 0x000000a2b0b8723c */ /* 0x000f6200000018d0 */
[----:B------:R-:W-:-:S02]  /*c8e0*/  IMAD.MOV.U32 R194, RZ, RZ, R6 ;  /* 0x000000ffffc27224 */ /* 0x000fc400078e0006 */
[----:B------:R-:W-:-:S05]  /*c8f0*/  IMAD.MOV.U32 R195, RZ, RZ, R5 ;  /* 0x000000ffffc37224 */ /* 0x000fca00078e0005 */
[C---:B------:R-:W-:Y:S08]  /*c900*/  HMMA.16816.F32 R40, R116.reuse, R108, R40 ;  /* 0x0000006c7428723c */ /* 0x040ff00000001828 */
[C---:B------:R-:W-:Y:S08]  /*c910*/  HMMA.16816.F32 R44, R116.reuse, R110, R44 ;  /* 0x0000006e742c723c */ /* 0x040ff0000000182c */
[C---:B------:R-:W-:Y:S08]  /*c920*/  HMMA.16816.F32 R48, R116.reuse, R104, R48 ;  /* 0x000000687430723c */ /* 0x040ff00000001830 */
[C---:B------:R-:W-:Y:S08]  /*c930*/  HMMA.16816.F32 R52, R116.reuse, R106, R52 ;  /* 0x0000006a7434723c */ /* 0x040ff00000001834 */
[C---:B------:R-:W-:Y:S08]  /*c940*/  HMMA.16816.F32 R56, R116.reuse, R100, R56 ;  /* 0x000000647438723c */ /* 0x040ff00000001838 */
[C---:B------:R-:W-:Y:S08]  /*c950*/  HMMA.16816.F32 R60, R116.reuse, R102, R60 ;  /* 0x00000066743c723c */ /* 0x040ff0000000183c */
[C---:B------:R-:W-:Y:S08]  /*c960*/  HMMA.16816.F32 R64, R116.reuse, R20, R64 ;  /* 0x000000147440723c */ /* 0x040ff00000001840 */
[----:B------:R-:W-:Y:S08]  /*c970*/  HMMA.16816.F32 R68, R116, R22, R68 ;  /* 0x000000167444723c */ /* 0x000ff00000001844 */
[----:B------:R-:W-:Y:S08]  /*c980*/  HMMA.16816.F32 R116, R112, R104, R220 ;  /* 0x000000687074723c */ /* 0x000ff000000018dc */
[----:B-----5:R-:W-:Y:S08]  /*c990*/  HMMA.16816.F32 R184, R144, R130, R184 ;  /* 0x0000008290b8723c */ /* 0x020ff000000018b8 */
[----:B--2---:R5:W-:Y:S07]  /*c9a0*/  HMMA.16816.F32 R240, R188, R202, R72 ;  /* 0x000000cabcf0723c */ /* 0x004bee0000001848 */
[----:B-----5:R-:W-:-:S02]  /*c9b0*/  IMAD.MOV.U32 R75, RZ, RZ, R200 ;  /* 0x000000ffff4b7224 */ /* 0x020fc400078e00c8 */
[C---:B------:R-:W-:Y:S08]  /*c9c0*/  HMMA.16816.F32 R200, R188.reuse, R198, R80 ;  /* 0x000000c6bcc8723c */ /* 0x040ff00000001850 */
[----:B------:R5:W-:Y:S07]  /*c9d0*/  HMMA.16816.F32 R196, R188, R192, R84 ;  /* 0x000000c0bcc4723c */ /* 0x000bee0000001854 */
[----:B-----5:R-:W-:-:S02]  /*c9e0*/  IMAD.MOV.U32 R192, RZ, RZ, R75 ;  /* 0x000000ffffc07224 */ /* 0x020fc400078e004b */
[----:B------:R-:W5:Y:S08]  /*c9f0*/  HMMA.16816.F32 R72, R176, R170, R224 ;  /* 0x000000aab048723c */ /* 0x000f7000000018e0 */
[C---:B------:R-:W-:Y:S08]  /*ca00*/  HMMA.16816.F32 R84, R156.reuse, R172, R248 ;  /* 0x000000ac9c54723c */ /* 0x040ff000000018f8 */
[----:B------:R-:W-:Y:S08]  /*ca10*/  HMMA.16816.F32 R172, R156, R174, R244 ;  /* 0x000000ae9cac723c */ /* 0x000ff000000018f4 */
[----:B------:R-:W-:Y:S08]  /*ca20*/  HMMA.16816.F32 R244, R120, R110, R12 ;  /* 0x0000006e78f4723c */ /* 0x000ff0000000180c */
[----:B------:R-:W-:Y:S08]  /*ca30*/  HMMA.16816.F32 R80, R176, R166, R232 ;  /* 0x000000a6b050723c */ /* 0x000ff000000018e8 */
[----:B------:R-:W5:Y:S08]  /*ca40*/  HMMA.16816.F32 R12, R112, R108, R212 ;  /* 0x0000006c700c723c */ /* 0x000f7000000018d4 */
[----:B-----5:R-:W-:Y:S08]  /*ca50*/  HMMA.16816.F32 R72, R144, R138, R72 ;  /* 0x0000008a9048723c */ /* 0x020ff00000001848 */
[----:B------:R-:W-:Y:S08]  /*ca60*/  HMMA.16816.F32 R248, R120, R108, R8 ;  /* 0x0000006c78f8723c */ /* 0x000ff00000001808 */
[----:B------:R-:W5:Y:S08]  /*ca70*/  HMMA.16816.F32 R188, R176, R160, R236 ;  /* 0x000000a0b0bc723c */ /* 0x000f7000000018ec */
[----:B------:R-:W5:Y:S01]  /*ca80*/  HMMA.16816.F32 R8, R112, R110, R216 ;  /* 0x0000006e7008723c */ /* 0x000f6200000018d8 */
[----:B------:R-:W-:Y:S01]  /*ca90*/  IMAD.MOV.U32 R193, RZ, RZ, R7 ;  /* 0x000000ffffc17224 */ /* 0x000fe200078e0007 */
[----:B------:R-:W-:Y:S04]  /*caa0*/  STL.64 [R1+0xa0], R12 ;  /* 0x0000a00c01007387 */ /* 0x000fe80000100a00 */
[----:B------:R1:W-:Y:S02]  /*cab0*/  STL.64 [R1+0xa8], R14 ;  /* 0x0000a80e01007387 */ /* 0x0003e40000100a00 */
[C---:B------:R-:W5:Y:S08]  /*cac0*/  HMMA.16816.F32 R80, R144.reuse, R134, R80 ;  /* 0x000000869050723c */ /* 0x040f700000001850 */
[----:B-----5:R-:W-:Y:S07]  /*cad0*/  HMMA.16816.F32 R148, R144, R128, R188 ;  /* 0x000000809094723c */ /* 0x020fee00000018bc */
[----:B------:R-:W-:Y:S01]  /*cae0*/  STL.64 [R1+0x90], R8 ;  /* 0x0000900801007387 */ /* 0x000fe20000100a00 */
[----:B-1----:R-:W5:Y:S03]  /*caf0*/  HMMA.16816.F32 R12, R112, R106, R72 ;  /* 0x0000006a700c723c */ /* 0x002f660000001848 */
[----:B------:R1:W-:Y:S05]  /*cb00*/  STL.64 [R1+0x98], R10 ;  /* 0x0000980a01007387 */ /* 0x0003ea0000100a00 */
[----:B------:R-:W-:Y:S08]  /*cb10*/  HMMA.16816.F32 R176, R156, R168, R192 ;  /* 0x000000a89cb0723c */ /* 0x000ff000000018c0 */
[C---:B-1----:R-:W5:Y:S01]  /*cb20*/  HMMA.16816.F32 R8, R112.reuse, R100, R76 ;  /* 0x000000647008723c */ /* 0x042f62000000184c */
[----:B------:R-:W-:Y:S04]  /*cb30*/  STL.64 [R1+0x80], R116 ;  /* 0x0000807401007387 */ /* 0x000fe80000100a00 */
[----:B------:R-:W-:Y:S03]  /*cb40*/  STL.64 [R1+0x88], R118 ;  /* 0x0000887601007387 */ /* 0x000fe60000100a00 */
[----:B------:R-:W5:Y:S02]  /*cb50*/  HMMA.16816.F32 R72, R112, R102, R80 ;  /* 0x000000667048723c */ /* 0x000f640000001850 */
[----:B-----5:R-:W-:Y:S04]  /*cb60*/  STL.64 [R1+0x70], R12 ;  /* 0x0000700c01007387 */ /* 0x020fe80000100a00 */
[----:B------:R1:W-:Y:S02]  /*cb70*/  STL.64 [R1+0x78], R14 ;  /* 0x0000780e01007387 */ /* 0x0003e40000100a00 */
[C---:B------:R-:W-:Y:S07]  /*cb80*/  HMMA.16816.F32 R84, R124.reuse, R140, R84 ;  /* 0x0000008c7c54723c */ /* 0x040fee0000001854 */
[----:B------:R-:W-:Y:S01]  /*cb90*/  STL.64 [R1+0x60], R8 ;  /* 0x0000600801007387 */ /* 0x000fe20000100a00 */
[----:B------:R-:W-:Y:S03]  /*cba0*/  HMMA.16816.F32 R172, R124, R142, R172 ;  /* 0x0000008e7cac723c */ /* 0x000fe600000018ac */
[----:B------:R2:W-:Y:S05]  /*cbb0*/  STL.64 [R1+0x68], R10 ;  /* 0x0000680a01007387 */ /* 0x0005ea0000100a00 */
[C---:B-1----:R-:W5:Y:S08]  /*cbc0*/  HMMA.16816.F32 R12, R112.reuse, R20, R148 ;  /* 0x00000014700c723c */ /* 0x042f700000001894 */
[----:B--2---:R-:W5:Y:S08]  /*cbd0*/  HMMA.16816.F32 R8, R112, R22, R184 ;  /* 0x000000167008723c */ /* 0x004f7000000018b8 */
[----:B------:R-:W5:Y:S01]  /*cbe0*/  HMMA.16816.F32 R176, R124, R136, R176 ;  /* 0x000000887cb0723c */ /* 0x000f6200000018b0 */
[----:B------:R-:W-:Y:S04]  /*cbf0*/  STL.64 [R1+0x50], R72 ;  /* 0x0000504801007387 */ /* 0x000fe80000100a00 */
[----:B------:R1:W-:Y:S04]  /*cc00*/  STL.64 [R1+0x58], R74 ;  /* 0x0000584a01007387 */ /* 0x0003e80000100a00 */
[----:B-----5:R-:W-:Y:S04]  /*cc10*/  STL.64 [R1+0x40], R12 ;  /* 0x0000400c01007387 */ /* 0x020fe80000100a00 */
[----:B------:R2:W-:Y:S01]  /*cc20*/  STL.64 [R1+0x48], R14 ;  /* 0x0000480e01007387 */ /* 0x0005e20000100a00 */
[C---:B-1----:R-:W5:Y:S03]  /*cc30*/  HMMA.16816.F32 R72, R16.reuse, R108, R84 ;  /* 0x0000006c1048723c */ /* 0x042f660000001854 */
[----:B------:R-:W-:Y:S04]  /*cc40*/  STL.64 [R1+0x30], R8 ;  /* 0x0000300801007387 */ /* 0x000fe80000100a00 */
[----:B------:R1:W-:Y:S01]  /*cc50*/  STL.64 [R1+0x38], R10 ;  /* 0x0000380a01007387 */ /* 0x0003e20000100a00 */
[C---:B--2---:R-:W5:Y:S08]  /*cc60*/  HMMA.16816.F32 R12, R16.reuse, R110, R172 ;  /* 0x0000006e100c723c */ /* 0x044f7000000018ac */
[----:B-1----:R-:W5:Y:S01]  /*cc70*/  HMMA.16816.F32 R8, R16, R104, R176 ;  /* 0x000000681008723c */ /* 0x002f6200000018b0 */
[----:B------:R-:W-:-:S06]  /*cc80*/  IMAD.MOV.U32 R5, RZ, RZ, R2 ;  /* 0x000000ffff057224 */ /* 0x000fcc00078e0002 */
[----:B-----5:R-:W-:Y:S04]  /*cc90*/  STL.64 [R1+0x20], R72 ;  /* 0x0000204801007387 */ /* 0x020fe80000100a00 */
[----:B------:R-:W-:Y:S04]  /*cca0*/  STL.64 [R1+0x28], R74 ;  /* 0x0000284a01007387 */ /* 0x000fe80000100a00 */
[----:B------:R-:W-:Y:S01]  /*ccb0*/  STL.64 [R1+0x10], R12 ;  /* 0x0000100c01007387 */ /* 0x000fe20000100a00 */
[----:B------:R-:W-:-:S03]  /*ccc0*/  IMAD.MOV.U32 R6, RZ, RZ, R3 ;  /* 0x000000ffff067224 */ /* 0x000fc600078e0003 */
[----:B------:R-:W-:Y:S04]  /*ccd0*/  STL.64 [R1+0x18], R14 ;  /* 0x0000180e01007387 */ /* 0x000fe80000100a00 */
[----:B------:R-:W-:Y:S04]  /*cce0*/  STL.64 [R1], R8 ;  /* 0x0000000801007387 */ /* 0x000fe80000100a00 */
[----:B------:R-:W-:Y:S04]  /*ccf0*/  STL.64 [R1+0x8], R10 ;  /* 0x0000080a01007387 */ /* 0x000fe80000100a00 */
[----:B------:R-:W2:Y:S04]  /*cd00*/  LDL.LU R2, [R1+0x240] ;  /* 0x0002400001027983 */ /* 0x000ea80000300800 */
[----:B------:R-:W3:Y:S04]  /*cd10*/  LDL.LU R3, [R1+0x23c] ;  /* 0x00023c0001037983 */ /* 0x000ee80000300800 */
[----:B------:R1:W-:Y:S02]  /*cd20*/  STL [R1+0xd0], R5 ;  /* 0x0000d00501007387 */ /* 0x0003e40000100800 */
[----:B-1----:R-:W-:-:S02]  /*cd30*/  IMAD.MOV.U32 R5, RZ, RZ, R0 ;  /* 0x000000ffff057224 */ /* 0x002fc400078e0000 */
[----:B------:R-:W3:Y:S04]  /*cd40*/  LDL.LU R0, [R1+0x238] ;  /* 0x0002380001007983 */ /* 0x000ee80000300800 */
[----:B------:R1:W-:Y:S04]  /*cd50*/  STL [R1+0x100], R6 ;  /* 0x0001000601007387 */ /* 0x0003e80000100800 */
[----:B-1----:R-:W3:Y:S04]  /*cd60*/  LDL.LU R6, [R1+0xb0] ;  /* 0x0000b00001067983 */ /* 0x002ee80000300800 */
[----:B------:R2:W-:Y:S02]  /*cd70*/  STL [R1+0xcc], R5 ;  /* 0x0000cc0501007387 */ /* 0x0005e40000100800 */
[----:B--2---:R-:W-:-:S02]  /*cd80*/  IMAD.MOV.U32 R5, RZ, RZ, R2 ;  /* 0x000000ffff057224 */ /* 0x004fc400078e0002 */
[----:B------:R-:W2:Y:S04]  /*cd90*/  LDL.LU R2, [R1+0x234] ;  /* 0x0002340001027983 */ /* 0x000ea80000300800 */
[----:B---3--:R1:W-:Y:S02]  /*cda0*/  STL [R1+0xfc], R6 ;  /* 0x0000fc0601007387 */ /* 0x0083e40000100800 */
[----:B-1----:R-:W-:Y:S02]  /*cdb0*/  IMAD.MOV.U32 R6, RZ, RZ, R252 ;  /* 0x000000ffff067224 */ /* 0x002fe400078e00fc */
[----:B------:R-:W3:Y:S04]  /*cdc0*/  LDL.LU R252, [R1+0x230] ;  /* 0x0002300001fc7983 */ /* 0x000ee80000300800 */
[----:B------:R1:W-:Y:S02]  /*cdd0*/  STL [R1+0xc8], R5 ;  /* 0x0000c80501007387 */ /* 0x0003e40000100800 */
[----:B-1----:R-:W-:-:S02]  /*cde0*/  IMAD.MOV.U32 R5, RZ, RZ, R0 ;  /* 0x000000ffff057224 */ /* 0x002fc400078e0000 */
[----:B------:R-:W3:Y:S04]  /*cdf0*/  LDL.LU R0, [R1+0x22c] ;  /* 0x00022c0001007983 */ /* 0x000ee80000300800 */
[----:B------:R1:W-:Y:S02]  /*ce00*/  STL [R1+0xf8], R6 ;  /* 0x0000f80601007387 */ /* 0x0003e40000100800 */
[----:B-1----:R-:W-:Y:S02]  /*ce10*/  IMAD.MOV.U32 R6, RZ, RZ, R3 ;  /* 0x000000ffff067224 */ /* 0x002fe400078e0003 */
[----:B------:R-:W3:Y:S04]  /*ce20*/  LDL.LU R3, [R1+0x228] ;  /* 0x0002280001037983 */ /* 0x000ee80000300800 */
[----:B------:R2:W-:Y:S04]  /*ce30*/  STL [R1+0xc4], R5 ;  /* 0x0000c40501007387 */ /* 0x0005e80000100800 */
[----:B------:R3:W-:Y:S01]  /*ce40*/  STL [R1+0xf4], R6 ;  /* 0x0000f40601007387 */ /* 0x0007e20000100800 */
[----:B--2---:R-:W-:-:S03]  /*ce50*/  IMAD.MOV.U32 R5, RZ, RZ, R2 ;  /* 0x000000ffff057224 */ /* 0x004fc600078e0002 */
[----:B------:R-:W2:Y:S04]  /*ce60*/  LDL.LU R2, [R1+0x224] ;  /* 0x0002240001027983 */ /* 0x000ea80000300800 */
[----:B------:R1:W-:Y:S01]  /*ce70*/  STL [R1+0xc0], R5 ;  /* 0x0000c00501007387 */ /* 0x0003e20000100800 */
[----:B---3--:R-:W-:-:S03]  /*ce80*/  IMAD.MOV.U32 R6, RZ, RZ, R252 ;  /* 0x000000ffff067224 */ /* 0x008fc600078e00fc */
[----:B------:R-:W3:Y:S04]  /*ce90*/  LDL.LU R252, [R1+0x220] ;  /* 0x0002200001fc7983 */ /* 0x000ee80000300800 */
[----:B------:R1:W-:Y:S02]  /*cea0*/  STL [R1+0xf0], R6 ;  /* 0x0000f00601007387 */ /* 0x0003e40000100800 */
[----:B-1----:R-:W-:Y:S02]  /*ceb0*/  IMAD.MOV.U32 R5, RZ, RZ, R0 ;  /* 0x000000ffff057224 */ /* 0x002fe400078e0000 */
[----:B------:R1:W4:Y:S04]  /*cec0*/  LDL.LU R0, [R1+0x21c] ;  /* 0x00021c0001007983 */ /* 0x0003280000300800 */
[----:B------:R2:W-:Y:S01]  /*ced0*/  STL [R1+0xbc], R5 ;  /* 0x0000bc0501007387 */ /* 0x0005e20000100800 */
[----:B------:R-:W-:-:S03]  /*cee0*/  IMAD.MOV.U32 R6, RZ, RZ, R3 ;  /* 0x000000ffff067224 */ /* 0x000fc600078e0003 */
[----:B------:R1:W4:Y:S04]  /*cef0*/  LDL.LU R3, [R1+0x218] ;  /* 0x0002180001037983 */ /* 0x0003280000300800 */
[----:B------:R3:W-:Y:S01]  /*cf00*/  STL [R1+0xec], R6 ;  /* 0x0000ec0601007387 */ /* 0x0007e20000100800 */
[----:B--2---:R-:W-:-:S03]  /*cf10*/  IMAD.MOV.U32 R5, RZ, RZ, R2 ;  /* 0x000000ffff057224 */ /* 0x004fc600078e0002 */
[----:B------:R-:W2:Y:S04]  /*cf20*/  LDL.LU R2, [R1+0x214] ;  /* 0x0002140001027983 */ /* 0x000ea80000300800 */
[----:B------:R1:W-:Y:S01]  /*cf30*/  STL [R1+0xb8], R5 ;  /* 0x0000b80501007387 */ /* 0x0003e20000100800 */
[----:B---3--:R-:W-:-:S03]  /*cf40*/  IMAD.MOV.U32 R6, RZ, RZ, R252 ;  /* 0x000000ffff067224 */ /* 0x008fc600078e00fc */
[----:B------:R3:W4:Y:S04]  /*cf50*/  LDL.LU R252, [R1+0x210] ;  /* 0x0002100001fc7983 */ /* 0x0007280000300800 */
[----:B-1----:R-:W2:Y:S01]  /*cf60*/  LDL.LU R5, [R1+0x124] ;  /* 0x0001240001057983 */ /* 0x002ea20000300800 */
[C---:B------:R-:W5:Y:S08]  /*cf70*/  HMMA.16816.F32 R180, R156.reuse, R164, R204 ;  /* 0x000000a49cb4723c */ /* 0x040f7000000018cc */
[C---:B------:R-:W5:Y:S08]  /*cf80*/  HMMA.16816.F32 R164, R156.reuse, R166, R200 ;  /* 0x000000a69ca4723c */ /* 0x040f7000000018c8 */
[C---:B------:R-:W5:Y:S08]  /*cf90*/  HMMA.16816.F32 R168, R156.reuse, R170, R240 ;  /* 0x000000aa9ca8723c */ /* 0x040f7000000018f0 */
[----:B------:R-:W5:Y:S01]  /*cfa0*/  HMMA.16816.F32 R192, R156, R160, R196 ;  /* 0x000000a09cc0723c */ /* 0x000f6200000018c4 */
[----:B------:R-:W-:Y:S01]  /*cfb0*/  @P2 LOP3.LUT R4, R4, 0x8, RZ, 0xfc, !PT ;  /* 0x0000000804042812 */ /* 0x000fe200078efcff */
[----:B------:R-:W-:Y:S03]  /*cfc0*/  STL [R1+0xe8], R6 ;  /* 0x0000e80601007387 */ /* 0x000fe60000100800 */
[----:B------:R-:W-:-:S03]  /*cfd0*/  LOP3.LUT P2, RZ, R4, 0x20000, RZ, 0xc0, !PT ;  /* 0x0002000004ff7812 */ /* 0x000fc6000784c0ff */
[----:B-----5:R-:W-:Y:S01]  /*cfe0*/  HMMA.16816.F32 R180, R124, R132, R180 ;  /* 0x000000847cb4723c */ /* 0x020fe200000018b4 */
[----:B------:R-:W-:-:S07]  /*cff0*/  LOP3.LUT R4, R4, 0xfffffffb, RZ, 0xc0, !PT ;  /* 0xfffffffb04047812 */ /* 0x000fce00078ec0ff */
[----:B------:R-:W-:Y:S01]  /*d000*/  HMMA.16816.F32 R164, R124, R134, R164 ;  /* 0x000000867ca4723c */ /* 0x000fe200000018a4 */
[----:B------:R-:W-:Y:S01]  /*d010*/  @P1 LOP3.LUT R4, R4, 0x4, RZ, 0xfc, !PT ;  /* 0x0000000404041812 */ /* 0x000fe200078efcff */
[----:B------:R-:W-:-:S06]  /*d020*/  UISETP.GE.AND UP0, UPT, UR7, UR25, UPT ;  /* 0x000000190700728c */ /* 0x000fcc000bf06270 */
[C---:B------:R-:W5:Y:S08]  /*d030*/  HMMA.16816.F32 R92, R152.reuse, R136, R92 ;  /* 0x00000088985c723c */ /* 0x040f70000000185c */
[C---:B------:R-:W5:Y:S08]  /*d040*/  HMMA.16816.F32 R96, R152.reuse, R138, R96 ;  /* 0x0000008a9860723c */ /* 0x040f700000001860 */
[----:B------:R-:W5:Y:S08]  /*d050*/  HMMA.16816.F32 R32, R152, R128, R32 ;  /* 0x000000809820723c */ /* 0x000f700000001820 */
[C---:B------:R-:W5:Y:S08]  /*d060*/  HMMA.16816.F32 R168, R124.reuse, R138, R168 ;  /* 0x0000008a7ca8723c */ /* 0x040f7000000018a8 */
[----:B------:R-:W5:Y:S01]  /*d070*/  HMMA.16816.F32 R132, R124, R128, R192 ;  /* 0x000000807c84723c */ /* 0x000f6200000018c0 */
[----:B------:R-:W-:-:S02]  /*d080*/  LOP3.LUT P1, RZ, R4, 0x10000, RZ, 0xc0, !PT ;  /* 0x0001000004ff7812 */ /* 0x000fc4000782c0ff */
[----:B------:R-:W-:Y:S02]  /*d090*/  LOP3.LUT R4, R4, 0xfffffffd, RZ, 0xc0, !PT ;  /* 0xfffffffd04047812 */ /* 0x000fe400078ec0ff */
[----:B------:R-:W-:Y:S02]  /*d0a0*/  PLOP3.LUT P5, PT, PT, PT, UP0, 0x40, 0x0 ;  /* 0x000000000000781c */ /* 0x000fe40003fae808 */
[----:B------:R-:W-:Y:S01]  /*d0b0*/  @P2 LOP3.LUT R4, R4, 0x2, RZ, 0xfc, !PT ;  /* 0x0000000204042812 */ /* 0x000fe200078efcff */
[----:B------:R-:W-:-:S03]  /*d0c0*/  USHF.L.U32 UR5, UR6, 0xd, URZ ;  /* 0x0000000d06057899 */ /* 0x000fc6000800063f */
[C---:B------:R-:W-:Y:S02]  /*d0d0*/  LOP3.LUT P4, RZ, R4.reuse, 0x8000, RZ, 0xc0, !PT ;  /* 0x0000800004ff7812 */ /* 0x040fe4000788c0ff */
[----:B------:R-:W-:Y:S01]  /*d0e0*/  LOP3.LUT R4, R4, 0xfffffffe, RZ, 0xc0, !PT ;  /* 0xfffffffe04047812 */ /* 0x000fe200078ec0ff */
[C---:B-----5:R5:W5:Y:S01]  /*d0f0*/  HMMA.16816.F32 R92, R120.reuse, R104, R92 ;  /* 0x00000068785c723c */ /* 0x060b62000000185c */
[----:B------:R-:W-:Y:S02]  /*d100*/  UIADD3 UR33, UR5, 0x4000, URZ ;  /* 0x0000400005217890 */ /* 0x000fe4000fffe03f */
[----:B------:R-:W-:Y:S01]  /*d110*/  @P1 LOP3.LUT R4, R4, 0x1, RZ, 0xfc, !PT ;  /* 0x0000000104041812 */ /* 0x000fe200078efcff */
[----:B------:R-:W-:Y:S02]  /*d120*/  UIADD3 UR31, UR5, 0x8000, URZ ;  /* 0x00008000051f7890 */ /* 0x000fe4000fffe03f */
[----:B------:R-:W-:Y:S02]  /*d130*/  UIADD3 UR30, UR5, 0x10000, URZ ;  /* 0x00010000051e7890 */ /* 0x000fe4000fffe03f */
[----:B------:R5:W5:Y:S01]  /*d140*/  HMMA.16816.F32 R96, R120, R106, R96 ;  /* 0x0000006a7860723c */ /* 0x000b620000001860 */
[----:B------:R-:W-:Y:S01]  /*d150*/  UIADD3 UR32, UR5, 0xc000, URZ ;  /* 0x0000c00005207890 */ /* 0x000fe2000fffe03f */
[----:B------:R-:W-:-:S02]  /*d160*/  PLOP3.LUT P1, PT, P0, PT, PT, 0x80, 0x0 ;  /* 0x000000000000781c */ /* 0x000fc4000072f070 */
[----:B------:R-:W-:-:S04]  /*d170*/  LOP3.LUT P3, RZ, R4, 0x4000, RZ, 0xc0, !PT ;  /* 0x0000400004ff7812 */ /* 0x000fc8000786c0ff */
[----:B------:R5:W5:Y:S01]  /*d180*/  HMMA.16816.F32 R24, R120, R100, R24 ;  /* 0x000000647818723c */ /* 0x000b620000001818 */
[C---:B------:R-:W-:Y:S02]  /*d190*/  LOP3.LUT P2, RZ, R4.reuse, 0x2000, RZ, 0xc0, !PT ;  /* 0x0000200004ff7812 */ /* 0x040fe4000784c0ff */
[----:B------:R-:W-:-:S05]  /*d1a0*/  LOP3.LUT P0, RZ, R4, 0x100000, RZ, 0xc0, !PT ;  /* 0x0010000004ff7812 */ /* 0x000fca000780c0ff */
[C---:B------:R5:W5:Y:S08]  /*d1b0*/  HMMA.16816.F32 R28, R120.reuse, R102, R28 ;  /* 0x00000066781c723c */ /* 0x040b70000000181c */
[C---:B------:R5:W5:Y:S08]  /*d1c0*/  HMMA.16816.F32 R32, R120.reuse, R20, R32 ;  /* 0x000000147820723c */ /* 0x040b700000001820 */
[----:B------:R5:W5:Y:S08]  /*d1d0*/  HMMA.16816.F32 R36, R120, R22, R36 ;  /* 0x000000167824723c */ /* 0x000b700000001824 */
[C---:B------:R5:W5:Y:S08]  /*d1e0*/  HMMA.16816.F32 R72, R16.reuse, R106, R168 ;  /* 0x0000006a1048723c */ /* 0x040b7000000018a8 */
[C---:B------:R5:W5:Y:S08]  /*d1f0*/  HMMA.16816.F32 R76, R16.reuse, R100, R180 ;  /* 0x00000064104c723c */ /* 0x040b7000000018b4 */
[C---:B------:R5:W5:Y:S08]  /*d200*/  HMMA.16816.F32 R80, R16.reuse, R102, R164 ;  /* 0x000000661050723c */ /* 0x040b7000000018a4 */
[C---:B------:R5:W5:Y:S08]  /*d210*/  HMMA.16816.F32 R84, R16.reuse, R20, R132 ;  /* 0x000000141054723c */ /* 0x040b700000001884 */
[----:B------:R5:W5:Y:S01]  /*d220*/  HMMA.16816.F32 R88, R16, R22, R88 ;  /* 0x000000161058723c */ /* 0x000b620000001858 */
[----:B--2---:R1:W-:Y:S02]  /*d230*/  STL [R1+0xb4], R5 ;  /* 0x0000b40501007387 */ /* 0x0043e40000100800 */
[----:B-1----:R-:W-:-:S02]  /*d240*/  IMAD.MOV.U32 R5, RZ, RZ, R2 ;  /* 0x000000ffff057224 */ /* 0x002fc400078e0002 */
[----:B------:R3:W4:Y:S04]  /*d250*/  LDL.LU R2, [R1+0x20c] ;  /* 0x00020c0001027983 */ /* 0x0007280000300800 */
[----:B------:R3:W-:Y:S01]  /*d260*/  STL [R1+0xe4], R5 ;  /* 0x0000e40501007387 */ /* 0x0007e20000100800 */
[----:B-----5:R-:W-:Y:S01]  /*d270*/  @!P5 CALL.REL.NOINC `(.L_x_1) ;  /* 0x000000100000d944 */ /* 0x020fe20003c00000 */
[----:B------:R-:W-:-:S05]  /*d280*/  BRA `(.L_x_2) ;  /* 0xffff777000007947 */ /* 0x000fca000383ffff */
.L_x_1:
[----:B------:R-:W2:Y:S01]  /*d290*/  LDL.LU R18, [R1+0x8] ;  /* 0x0000080001127983 */ /* 0x000ea20000300800 */
[----:B------:R-:W-:-:S04]  /*d2a0*/  DEPBAR.LE SB0, 0x0 ;  /* 0x000080000000791a */ /* 0x000fc80000000000 */
[----:B---3--:R-:W3:Y:S04]  /*d2b0*/  LDL.LU R17, [R1+0xc] ;  /* 0x00000c0001117983 */ /* 0x008ee80000300800 */
        /* <DEDUP_REMOVED lines=15> */
[----:B------:R-:W3:Y:S04]  /*d3b0*/  LDL.LU R109, [R1+0x4c] ;  /* 0x00004c00016d7983 */ /* 0x000ee80000300800 */
        /* <DEDUP_REMOVED lines=12> */
[----:B------:R-:W3:Y:S01]  /*d480*/  LDL.LU R112, [R1+0x128] ;  /* 0x0001280001707983 */ /* 0x000ee20000300800 */
[----:B------:R-:W-:-:S02]  /*d490*/  USHF.L.U32 UR15, UR15, 0xe, URZ ;  /* 0x0000000e0f0f7899 */ /* 0x000fc4000800063f */
[----:B------:R-:W-:Y:S02]  /*d4a0*/  UMOV UR6, 0x4 ;  /* 0x0000000400067882 */ /* 0x000fe40000000000 */
[----:B------:R-:W-:Y:S01]  /*d4b0*/  ULDC.64 UR4, c[0x0][0x188] ;  /* 0x0000620000047ab9 */ /* 0x000fe20000000a00 */
[----:B------:R-:W-:Y:S06]  /*d4c0*/  BAR.SYNC 0x0 ;  /* 0x0000000000007b1d */ /* 0x000fec0000000000 */
[----:B--2---:R-:W-:Y:S02]  /*d4d0*/  IMAD.MOV.U32 R111, RZ, RZ, R110 ;  /* 0x000000ffff6f7224 */ /* 0x004fe400078e006e */
[----:B---3--:R-:W-:-:S02]  /*d4e0*/  IMAD.MOV.U32 R110, RZ, RZ, R109 ;  /* 0x000000ffff6e7224 */ /* 0x008fc400078e006d */
[----:B------:R-:W-:Y:S02]  /*d4f0*/  IMAD.MOV.U32 R109, RZ, RZ, R100 ;  /* 0x000000ffff6d7224 */ /* 0x000fe400078e0064 */
[----:B------:R-:W-:Y:S02]  /*d500*/  IMAD.MOV.U32 R100, RZ, RZ, R15 ;  /* 0x000000ffff647224 */ /* 0x000fe400078e000f */
[----:B------:R-:W-:Y:S02]  /*d510*/  IMAD.MOV.U32 R15, RZ, RZ, R13 ;  /* 0x000000ffff0f7224 */ /* 0x000fe400078e000d */
[----:B------:R-:W-:Y:S02]  /*d520*/  IMAD.MOV.U32 R13, RZ, RZ, R12 ;  /* 0x000000ffff0d7224 */ /* 0x000fe400078e000c */
[----:B------:R-:W-:Y:S02]  /*d530*/  IMAD.MOV.U32 R12, RZ, RZ, R11 ;  /* 0x000000ffff0c7224 */ /* 0x000fe400078e000b */
[----:B------:R-:W-:-:S02]  /*d540*/  IMAD.MOV.U32 R11, RZ, RZ, R10 ;  /* 0x000000ffff0b7224 */ /* 0x000fc400078e000a */
[----:B------:R-:W-:Y:S02]  /*d550*/  IMAD.MOV.U32 R10, RZ, RZ, R9 ;  /* 0x000000ffff0a7224 */ /* 0x000fe400078e0009 */
[----:B------:R-:W-:Y:S02]  /*d560*/  IMAD.MOV.U32 R9, RZ, RZ, R8 ;  /* 0x000000ffff097224 */ /* 0x000fe400078e0008 */
[----:B------:R-:W2:Y:S02]  /*d570*/  LDL.LU R8, [R1+0x200] ;  /* 0x0002000001087983 */ /* 0x000ea40000300800 */
[C---:B-12-4-:R-:W-:Y:S02]  /*d580*/  IMAD R0, R8.reuse, 0x44, R112 ;  /* 0x0000004408007824 */ /* 0x056fe400078e0270 */
[----:B------:R-:W2:Y:S02]  /*d590*/  LDL.LU R112, [R1+0x1f4] ;  /* 0x0001f40001707983 */ /* 0x000ea40000300800 */
[----:B--2---:R-:W-:-:S02]  /*d5a0*/  IMAD R2, R8, 0x44, R112 ;  /* 0x0000004408027824 */ /* 0x004fc400078e0270 */
[----:B------:R-:W2:Y:S02]  /*d5b0*/  LDL.LU R112, [R1+0x1f0] ;  /* 0x0001f00001707983 */ /* 0x000ea40000300800 */
[C---:B--2---:R-:W-:Y:S02]  /*d5c0*/  IMAD R3, R8.reuse, 0x44, R112 ;  /* 0x0000004408037824 */ /* 0x044fe400078e0270 */
[----:B------:R-:W2:Y:S02]  /*d5d0*/  LDL.LU R112, [R1+0x1ec] ;  /* 0x0001ec0001707983 */ /* 0x000ea40000300800 */
[----:B--2---:R-:W-:Y:S02]  /*d5e0*/  IMAD R4, R8, 0x44, R112 ;  /* 0x0000004408047824 */ /* 0x004fe400078e0270 */
[----:B------:R-:W-:Y:S02]  /*d5f0*/  IMAD.MOV.U32 R112, RZ, RZ, R100 ;  /* 0x000000ffff707224 */ /* 0x000fe400078e0064 */
[----:B------:R-:W-:-:S02]  /*d600*/  IMAD.MOV.U32 R100, RZ, RZ, R13 ;  /* 0x000000ffff647224 */ /* 0x000fc400078e000d */
        /* <DEDUP_REMOVED lines=8> */
[----:B------:R-:W-:Y:S02]  /*d690*/  IMAD.MOV.U32 R13, RZ, RZ, R12 ;  /* 0x000000ffff0d7224 */ /* 0x000fe400078e000c */
[----:B------:R-:W-:Y:S02]  /*d6a0*/  IMAD.MOV.U32 R6, RZ, RZ, R5 ;  /* 0x000000ffff067224 */ /* 0x000fe400078e0005 */
[----:B------:R-:W-:Y:S01]  /*d6b0*/  IMAD.MOV.U32 R12, RZ, RZ, R11 ;  /* 0x000000ffff0c7224 */ /* 0x000fe200078e000b */
[----:B------:R-:W2:Y:S01]  /*d6c0*/  LDL.LU R5, [R1+0x1e8] ;  /* 0x0001e80001057983 */ /* 0x000ea20000300800 */
[----:B------:R-:W-:-:S02]  /*d6d0*/  IMAD.MOV.U32 R11, RZ, RZ, R10 ;  /* 0x000000ffff0b7224 */ /* 0x000fc400078e000a */
[----:B------:R-:W-:Y:S02]  /*d6e0*/  IMAD.MOV.U32 R10, RZ, RZ, R9 ;  /* 0x000000ffff0a7224 */ /* 0x000fe400078e0009 */
[----:B------:R-:W-:Y:S02]  /*d6f0*/  IMAD.MOV.U32 R114, RZ, RZ, R113 ;  /* 0x000000ffff727224 */ /* 0x000fe400078e0071 */
[----:B------:R-:W-:Y:S02]  /*d700*/  IMAD.MOV.U32 R9, RZ, RZ, R7 ;  /* 0x000000ffff097224 */ /* 0x000fe400078e0007 */
[----:B------:R-:W-:Y:S02]  /*d710*/  IMAD.MOV.U32 R113, RZ, RZ, R100 ;  /* 0x000000ffff717224 */ /* 0x000fe400078e0064 */
[----:B------:R-:W-:Y:S02]  /*d720*/  IMAD.MOV.U32 R7, RZ, RZ, R6 ;  /* 0x000000ffff077224 */ /* 0x000fe400078e0006 */
[----:B------:R-:W-:Y:S01]  /*d730*/  IMAD.MOV.U32 R100, RZ, RZ, R13 ;  /* 0x000000ffff647224 */ /* 0x000fe200078e000d */
[----:B------:R-:W3:Y:S01]  /*d740*/  LDL.LU R6, [R1+0x1e4] ;  /* 0x0001e40001067983 */ /* 0x000ee20000300800 */
[----:B------:R-:W-:-:S02]  /*d750*/  IMAD.MOV.U32 R13, RZ, RZ, R12 ;  /* 0x000000ffff0d7224 */ /* 0x000fc400078e000c */
[----:B------:R-:W-:Y:S02]  /*d760*/  IMAD.MOV.U32 R12, RZ, RZ, R11 ;  /* 0x000000ffff0c7224 */ /* 0x000fe400078e000b */
[----:B------:R-:W-:Y:S02]  /*d770*/  IMAD.MOV.U32 R11, RZ, RZ, R10 ;  /* 0x000000ffff0b7224 */ /* 0x000fe400078e000a */
[----:B------:R-:W-:Y:S02]  /*d780*/  IMAD.MOV.U32 R10, RZ, RZ, R9 ;  /* 0x000000ffff0a7224 */ /* 0x000fe400078e0009 */
[----:B------:R-:W-:Y:S02]  /*d790*/  IMAD.MOV.U32 R9, RZ, RZ, R7 ;  /* 0x000000ffff097224 */ /* 0x000fe400078e0007 */
[----:B------:R-:W3:Y:S04]  /*d7a0*/  LDL.LU R7, [R1+0x1fc] ;  /* 0x0001fc0001077983 */ /* 0x000ee80000300800 */
[----:B------:R-:W3:Y:S04]  /*d7b0*/  LDL.LU R115, [R1+0x1f8] ;  /* 0x0001f80001737983 */ /* 0x000ee80000300800 */
[----:B------:R-:W3:Y:S01]  /*d7c0*/  LDL.LU R116, [R1+0x204] ;  /* 0x0002040001747983 */ /* 0x000ee20000300800 */
[----:B--2---:R-:W-:-:S02]  /*d7d0*/  IMAD R5, R8, 0x44, R5 ;  /* 0x0000004408057824 */ /* 0x004fc400078e0205 */
[C---:B---3--:R-:W-:Y:S02]  /*d7e0*/  IMAD R6, R8.reuse, 0x44, R6 ;  /* 0x0000004408067824 */ /* 0x048fe400078e0206 */
[C---:B------:R-:W-:Y:S02]  /*d7f0*/  IMAD R7, R8.reuse, 0x44, R7 ;  /* 0x0000004408077824 */ /* 0x040fe400078e0207 */
[----:B------:R-:W-:Y:S02]  /*d800*/  IMAD R8, R8, 0x44, R115 ;  /* 0x0000004408087824 */ /* 0x000fe400078e0273 */
[----:B------:R-:W-:Y:S02]  /*d810*/  IMAD.MOV.U32 R115, RZ, RZ, R114 ;  /* 0x000000ffff737224 */ /* 0x000fe400078e0072 */
[----:B------:R-:W-:Y:S02]  /*d820*/  IMAD.MOV.U32 R114, RZ, RZ, R113 ;  /* 0x000000ffff727224 */ /* 0x000fe400078e0071 */
[----:B------:R-:W-:-:S02]  /*d830*/  IMAD.MOV.U32 R113, RZ, RZ, R100 ;  /* 0x000000ffff717224 */ /* 0x000fc400078e0064 */
[----:B------:R-:W-:Y:S02]  /*d840*/  IMAD.MOV.U32 R100, RZ, RZ, R13 ;  /* 0x000000ffff647224 */ /* 0x000fe400078e000d */
[----:B------:R-:W-:Y:S02]  /*d850*/  IMAD.MOV.U32 R13, RZ, RZ, R12 ;  /* 0x000000ffff0d7224 */ /* 0x000fe400078e000c */
[----:B------:R-:W-:Y:S02]  /*d860*/  IMAD.MOV.U32 R12, RZ, RZ, R11 ;  /* 0x000000ffff0c7224 */ /* 0x000fe400078e000b */
[----:B------:R-:W-:Y:S02]  /*d870*/  IMAD.MOV.U32 R11, RZ, RZ, R10 ;  /* 0x000000ffff0b7224 */ /* 0x000fe400078e000a */
        /* <DEDUP_REMOVED lines=15> */
[----:B------:R-:W-:-:S03]  /*d970*/  IMAD.MOV.U32 R117, RZ, RZ, R100 ;  /* 0x000000ffff757224 */ /* 0x000fc600078e0064 */
[----:B------:R-:W1:Y:S01]  /*d980*/  S2R R100, SR_TID.X ;  /* 0x0000000000647919 */ /* 0x000e620000002100 */
[----:B------:R-:W-:Y:S02]  /*d990*/  IMAD.MOV.U32 R118, RZ, RZ, R113 ;  /* 0x000000ffff767224 */ /* 0x000fe400078e0071 */
[----:B------:R-:W-:Y:S02]  /*d9a0*/  IMAD.MOV.U32 R113, RZ, RZ, R9 ;  /* 0x000000ffff717224 */ /* 0x000fe400078e0009 */
[----:B------:R-:W-:Y:S02]  /*d9b0*/  IMAD.SHL.U32 R9, R3, 0x4, RZ ;  /* 0x0000000403097824 */ /* 0x000fe400078e00ff */
[----:B------:R-:W-:Y:S02]  /*d9c0*/  IMAD.SHL.U32 R0, R0, 0x4, RZ ;  /* 0x0000000400007824 */ /* 0x000fe400078e00ff */
[----:B------:R-:W-:Y:S02]  /*d9d0*/  IMAD.MOV.U32 R119, RZ, RZ, R114 ;  /* 0x000000ffff777224 */ /* 0x000fe400078e0072 */
[----:B------:R-:W-:-:S02]  /*d9e0*/  IMAD.SHL.U32 R2, R2, 0x4, RZ ;  /* 0x0000000402027824 */ /* 0x000fc400078e00ff */
[----:B------:R-:W-:Y:S02]  /*d9f0*/  IMAD.MOV.U32 R120, RZ, RZ, R115 ;  /* 0x000000ffff787224 */ /* 0x000fe400078e0073 */
[----:B------:R-:W-:Y:S02]  /*da00*/  IMAD.MOV.U32 R114, RZ, RZ, R11 ;  /* 0x000000ffff727224 */ /* 0x000fe400078e000b */
[----:B-1----:R-:W-:Y:S02]  /*da10*/  IMAD.SHL.U32 R3, R100, 0x4, RZ ;  /* 0x0000000464037824 */ /* 0x002fe400078e00ff */
[----:B------:R-:W-:-:S03]  /*da20*/  IMAD.MOV.U32 R115, RZ, RZ, R12 ;  /* 0x000000ffff737224 */ /* 0x000fc600078e000c */
[----:B------:R-:W-:Y:S01]  /*da30*/  LOP3.LUT R3, R3, 0x3c, RZ, 0xc0, !PT ;  /* 0x0000003c03037812 */ /* 0x000fe200078ec0ff */
[----:B------:R-:W-:Y:S01]  /*da40*/  IMAD.SHL.U32 R11, R4, 0x4, RZ ;  /* 0x00000004040b7824 */ /* 0x000fe200078e00ff */
[----:B------:R-:W-:Y:S01]  /*da50*/  STS.64 [R0], R248 ;  /* 0x000000f800007388 */ /* 0x000fe20000000a00 */
[----:B------:R-:W-:Y:S02]  /*da60*/  IMAD.SHL.U32 R12, R5, 0x4, RZ ;  /* 0x00000004050c7824 */ /* 0x000fe400078e00ff */
[----:B------:R-:W-:Y:S01]  /*da70*/  IMAD.SHL.U32 R6, R6, 0x4, RZ ;  /* 0x0000000406067824 */ /* 0x000fe200078e00ff */
[----:B------:R-:W-:Y:S01]  /*da80*/  STS.64 [R0+0x880], R250 ;  /* 0x000880fa00007388 */ /* 0x000fe20000000a00 */
[----:B------:R-:W-:-:S03]  /*da90*/  IMAD.SHL.U32 R8, R8, 0x4, RZ ;  /* 0x0000000408087824 */ /* 0x000fc600078e00ff */
[----:B------:R-:W-:Y:S04]  /*daa0*/  STS.64 [R2], R244 ;  /* 0x000000f402007388 */ /* 0x000fe80000000a00 */
[----:B------:R-:W-:Y:S04]  /*dab0*/  STS.64 [R2+0x880], R246 ;  /* 0x000880f602007388 */ /* 0x000fe80000000a00 */
[----:B------:R-:W-:Y:S04]  /*dac0*/  STS.64 [R9], R92 ;  /* 0x0000005c09007388 */ /* 0x000fe80000000a00 */
[----:B------:R-:W-:Y:S01]  /*dad0*/  STS.64 [R9+0x880], R94 ;  /* 0x0008805e09007388 */ /* 0x000fe20000000a00 */
[----:B------:R-:W-:-:S03]  /*dae0*/  IMAD.MOV.U32 R129, RZ, RZ, R120 ;  /* 0x000000ffff817224 */ /* 0x000fc600078e0078 */
[----:B------:R-:W-:Y:S01]  /*daf0*/  STS.64 [R11], R96 ;  /* 0x000000600b007388 */ /* 0x000fe20000000a00 */
[----:B------:R-:W-:-:S03]  /*db00*/  IMAD.MOV.U32 R130, RZ, RZ, R119 ;  /* 0x000000ffff827224 */ /* 0x000fc600078e0077 */
        /* <DEDUP_REMOVED lines=28> */
[----:B------:R-:W-:Y:S01]  /*dcd0*/  IMAD.SHL.U32 R132, R100, 0x8, RZ ;  /* 0x0000000864847824 */ /* 0x000fe200078e00ff */
[----:B------:R-:W-:Y:S01]  /*dce0*/  UIMAD.WIDE UR4, UR15, UR6, UR4 ;  /* 0x000000060f0472a5 */ /* 0x000fe2000f8e0204 */
[----:B------:R-:W-:Y:S02]  /*dcf0*/  IMAD.MOV.U32 R133, RZ, RZ, R14 ;  /* 0x000000ffff857224 */ /* 0x000fe400078e000e */
[----:B------:R-:W-:-:S03]  /*dd00*/  IMAD.U32 R14, RZ, RZ, UR27 ;  /* 0x0000001bff0e7e24 */ /* 0x000fc6000f8e00ff */
[----:B------:R-:W-:Y:S02]  /*dd10*/  IMAD.U32 R4, RZ, RZ, UR4 ;  /* 0x00000004ff047e24 */ /* 0x000fe4000f8e00ff */
[----:B------:R-:W-:Y:S01]  /*dd20*/  IMAD.U32 R5, RZ, RZ, UR5 ;  /* 0x00000005ff057e24 */ /* 0x000fe2000f8e00ff */
[----:B--2---:R-:W-:Y:S01]  /*dd30*/  LOP3.LUT R10, R10, R116, RZ, 0xfc, !PT ;  /* 0x000000740a0a7212 */ /* 0x004fe200078efcff */
[----:B------:R-:W-:Y:S02]  /*dd40*/  IMAD.MOV.U32 R116, RZ, RZ, R13 ;  /* 0x000000ffff747224 */ /* 0x000fe400078e000d */
[----:B------:R-:W-:Y:S02]  /*dd50*/  IMAD.SHL.U32 R13, R7, 0x4, RZ ;  /* 0x00000004070d7824 */ /* 0x000fe400078e00ff */
[----:B------:R-:W-:Y:S02]  /*dd60*/  IMAD R10, R10, 0x44, R3 ;  /* 0x000000440a0a7824 */ /* 0x000fe400078e0203 */
[----:B------:R-:W-:-:S02]  /*dd70*/  IMAD.MOV.U32 R125, RZ, RZ, R116 ;  /* 0x000000ffff7d7224 */ /* 0x000fc400078e0074 */
[----:B------:R-:W-:Y:S01]  /*dd80*/  IMAD.SHL.U32 R10, R10, 0x4, RZ ;  /* 0x000000040a0a7824 */ /* 0x000fe200078e00ff */
[----:B------:R-:W-:Y:S01]  /*dd90*/  STS.64 [R13], R32 ;  /* 0x000000200d007388 */ /* 0x000fe20000000a00 */
[----:B------:R-:W-:-:S03]  /*dda0*/  IMAD.MOV.U32 R116, RZ, RZ, R105 ;  /* 0x000000ffff747224 */ /* 0x000fc600078e0069 */
[----:B------:R-:W-:Y:S01]  /*ddb0*/  STS.64 [R13+0x880], R34 ;  /* 0x000880220d007388 */ /* 0x000fe20000000a00 */
[----:B------:R-:W-:-:S03]  /*ddc0*/  IMAD.MOV.U32 R105, RZ, RZ, R19 ;  /* 0x000000ffff697224 */ /* 0x000fc600078e0013 */
[----:B------:R-:W-:Y:S04]  /*ddd0*/  STS.64 [R8], R36 ;  /* 0x0000002408007388 */ /* 0x000fe80000000a00 */
[----:B------:R-:W-:Y:S04]  /*dde0*/  STS.64 [R8+0x880], R38 ;  /* 0x0008802608007388 */ /* 0x000fe80000000a00 */
[----:B------:R-:W-:Y:S06]  /*ddf0*/  BAR.SYNC 0x0 ;  /* 0x0000000000007b1d */ /* 0x000fec0000000000 */
[----:B------:R-:W1:Y:S04]  /*de00*/  LDS.128 R16, [R10] ;  /* 0x000000000a107984 */ /* 0x000e680000000c00 */
[----:B------:R-:W2:Y:S04]  /*de10*/  LDS.128 R20, [R10+0x440] ;  /* 0x000440000a147984 */ /* 0x000ea80000000c00 */
[----:B------:R-:W1:Y:S04]  /*de20*/  LDS.128 R24, [R10+0x880] ;  /* 0x000880000a187984 */ /* 0x000e680000000c00 */
[----:B------:R-:W1:Y:S04]  /*de30*/  LDS.128 R28, [R10+0xcc0] ;  /* 0x000cc0000a1c7984 */ /* 0x000e680000000c00 */
[----:B------:R-:W1:Y:S04]  /*de40*/  LDS.128 R32, [R10+0x1100] ;  /* 0x001100000a207984 */ /* 0x000e680000000c00 */
[----:B------:R-:W1:Y:S04]  /*de50*/  LDS.128 R92, [R10+0x1540] ;  /* 0x001540000a5c7984 */ /* 0x000e680000000c00 */
[----:B------:R-:W1:Y:S04]  /*de60*/  LDS.128 R96, [R10+0x1980] ;  /* 0x001980000a607984 */ /* 0x000e680000000c00 */
[----:B------:R-:W1:Y:S04]  /*de70*/  LDS.128 R36, [R10+0x1dc0] ;  /* 0x001dc0000a247984 */ /* 0x000e680000000c00 */
[----:B------:R-:W-:Y:S06]  /*de80*/  BAR.SYNC 0x0 ;  /* 0x0000000000007b1d */ /* 0x000fec0000000000 */
[----:B------:R-:W-:Y:S04]  /*de90*/  STS.64 [R0], R40 ;  /* 0x0000002800007388 */ /* 0x000fe80000000a00 */
[----:B------:R-:W-:Y:S04]  /*dea0*/  STS.64 [R0+0x880], R42 ;  /* 0x0008802a00007388 */ /* 0x000fe80000000a00 */
        /* <DEDUP_REMOVED lines=14> */
[----:B------:R-:W-:Y:S06]  /*df90*/  BAR.SYNC 0x0 ;  /* 0x0000000000007b1d */ /* 0x000fec0000000000 */
[----:B------:R-:W1:Y:S04]  /*dfa0*/  LDS.128 R40, [R10] ;  /* 0x000000000a287984 */ /* 0x000e680000000c00 */
[----:B------:R-:W1:Y:S04]  /*dfb0*/  LDS.128 R44, [R10+0x440] ;  /* 0x000440000a2c7984 */ /* 0x000e680000000c00 */
[----:B------:R-:W1:Y:S04]  /*dfc0*/  LDS.128 R48, [R10+0x880] ;  /* 0x000880000a307984 */ /* 0x000e680000000c00 */
[----:B------:R-:W2:Y:S04]  /*dfd0*/  LDS.128 R52, [R10+0xcc0] ;  /* 0x000cc0000a347984 */ /* 0x000ea80000000c00 */
[----:B------:R-:W3:Y:S04]  /*dfe0*/  LDS.128 R56, [R10+0x1100] ;  /* 0x001100000a387984 */ /* 0x000ee80000000c00 */
[----:B------:R-:W3:Y:S04]  /*dff0*/  LDS.128 R60, [R10+0x1540] ;  /* 0x001540000a3c7984 */ /* 0x000ee80000000c00 */
[----:B------:R-:W3:Y:S04]  /*e000*/  LDS.128 R100, [R10+0x1980] ;  /* 0x001980000a647984 */ /* 0x000ee80000000c00 */
[----:B------:R-:W3:Y:S01]  /*e010*/  LDS.128 R64, [R10+0x1dc0] ;  /* 0x001dc0000a407984 */ /* 0x000ee20000000c00 */
[----:B------:R-:W-:-:S02]  /*e020*/  LOP3.LUT R3, R3, UR14, RZ, 0xfc, !PT ;  /* 0x0000000e03037c12 */ /* 0x000fc4000f8efcff */
[----:B------:R-:W-:Y:S02]  /*e030*/  LOP3.LUT R7, R132, 0x180, RZ, 0xc0, !PT ;  /* 0x0000018084077812 */ /* 0x000fe400078ec0ff */
[----:B------:R-:W-:-:S03]  /*e040*/  ISETP.GE.U32.AND P0, PT, R3, 0x80, PT ;  /* 0x000000800300780c */ /* 0x000fc60003f06070 */
[----:B------:R-:W-:Y:S01]  /*e050*/  IMAD.WIDE.U32 R4, R7, 0x4, R4 ;  /* 0x0000000407047825 */ /* 0x000fe200078e0004 */
[----:B------:R-:W-:-:S03]  /*e060*/  ISETP.GE.U32.AND.EX P0, PT, R14, RZ, PT, P0 ;  /* 0x000000ff0e00720c */ /* 0x000fc60003f06100 */
[----:B------:R-:W-:Y:S01]  /*e070*/  IMAD.U32 R7, RZ, RZ, UR27 ;  /* 0x0000001bff077e24 */ /* 0x000fe2000f8e00ff */
[----:B------:R-:W-:-:S04]  /*e080*/  LEA R4, P1, R3, R4, 0x2 ;  /* 0x0000000403047211 */ /* 0x000fc800078210ff */
[----:B------:R-:W-:Y:S01]  /*e090*/  LEA.HI.X R5, R3, R5, R7, 0x2, P1 ;  /* 0x0000000503057211 */ /* 0x000fe200008f1407 */
[----:B------:R-:W-:-:S04]  /*e0a0*/  IMAD.MOV.U32 R132, RZ, RZ, R15 ;  /* 0x000000ffff847224 */ /* 0x000fc800078e000f */
[----:B-1----:R-:W-:Y:S04]  /*e0b0*/  @!P0 STG.E.128 [R4.64], R16 ;  /* 0x0000001004008986 */ /* 0x002fe8000c101d16 */
[----:B--2---:R-:W-:Y:S04]  /*e0c0*/  @!P0 STG.E.128 [R4.64+0x800], R20 ;  /* 0x0008001404008986 */ /* 0x004fe8000c101d16 */
[----:B------:R-:W-:Y:S04]  /*e0d0*/  @!P0 STG.E.128 [R4.64+0x1000], R24 ;  /* 0x0010001804008986 */ /* 0x000fe8000c101d16 */
        /* <DEDUP_REMOVED lines=9> */
[----:B---3--:R-:W-:Y:S04]  /*e170*/  @!P0 STG.E.128 [R4.64+0x6000], R56 ;  /* 0x0060003804008986 */ /* 0x008fe8000c101d16 */
[----:B------:R-:W-:Y:S04]  /*e180*/  @!P0 STG.E.128 [R4.64+0x6800], R60 ;  /* 0x0068003c04008986 */ /* 0x000fe8000c101d16 */
[----:B------:R-:W-:Y:S04]  /*e190*/  @!P0 STG.E.128 [R4.64+0x7000], R100 ;  /* 0x0070006404008986 */ /* 0x000fe8000c101d16 */
[----:B------:R-:W-:Y:S04]  /*e1a0*/  @!P0 STG.E.128 [R4.64+0x7800], R64 ;  /* 0x0078004004008986 */ /* 0x000fe8000c101d16 */
        /* <DEDUP_REMOVED lines=19> */
[----:B------:R-:W2:Y:S04]  /*e2e0*/  LDS.128 R20, [R10+0x440] ;  /* 0x000440000a147984 */ /* 0x000ea80000000c00 */
[----:B------:R-:W3:Y:S04]  /*e2f0*/  LDS.128 R24, [R10+0x880] ;  /* 0x000880000a187984 */ /* 0x000ee80000000c00 */
        /* <DEDUP_REMOVED lines=23> */
[----:B------:R-:W3:Y:S04]  /*e470*/  LDS.128 R48, [R10] ;  /* 0x000000000a307984 */ /* 0x000ee80000000c00 */
[----:B------:R-:W3:Y:S04]  /*e480*/  LDS.128 R52, [R10+0x440] ;  /* 0x000440000a347984 */ /* 0x000ee80000000c00 */
[----:B------:R-:W3:Y:S04]  /*e490*/  LDS.128 R56, [R10+0x880] ;  /* 0x000880000a387984 */ /* 0x000ee80000000c00 */
[----:B------:R-:W3:Y:S04]  /*e4a0*/  LDS.128 R60, [R10+0xcc0] ;  /* 0x000cc0000a3c7984 */ /* 0x000ee80000000c00 */
[----:B------:R-:W3:Y:S04]  /*e4b0*/  LDS.128 R64, [R10+0x1100] ;  /* 0x001100000a407984 */ /* 0x000ee80000000c00 */
[----:B------:R-:W3:Y:S04]  /*e4c0*/  LDS.128 R68, [R10+0x1540] ;  /* 0x001540000a447984 */ /* 0x000ee80000000c00 */
[----:B------:R-:W3:Y:S04]  /*e4d0*/  LDS.128 R72, [R10+0x1980] ;  /* 0x001980000a487984 */ /* 0x000ee80000000c00 */
[----:B-1----:R1:W-:Y:S04]  /*e4e0*/  @!P0 STG.E.128 [R4.64+0x8000], R16 ;  /* 0x0080001004008986 */ /* 0x0023e8000c101d16 */
[----:B--2---:R1:W-:Y:S04]  /*e4f0*/  @!P0 STG.E.128 [R4.64+0x8800], R20 ;  /* 0x0088001404008986 */ /* 0x0043e8000c101d16 */
[----:B---3--:R1:W-:Y:S04]  /*e500*/  @!P0 STG.E.128 [R4.64+0x9000], R24 ;  /* 0x0090001804008986 */ /* 0x0083e8000c101d16 */
[----:B------:R1:W-:Y:S04]  /*e510*/  @!P0 STG.E.128 [R4.64+0x9800], R28 ;  /* 0x0098001c04008986 */ /* 0x0003e8000c101d16 */
        /* <DEDUP_REMOVED lines=10> */
[----:B------:R1:W-:Y:S01]  /*e5c0*/  @!P0 STG.E.128 [R4.64+0xf000], R72 ;  /* 0x00f0004804008986 */ /* 0x0003e2000c101d16 */
[----:B------:R-:W-:Y:S05]  /*e5d0*/  @P0 EXIT ;  /* 0x000000000000094d */ /* 0x000fea0003800000 */
[----:B------:R-:W2:Y:S04]  /*e5e0*/  LDS.128 R8, [R10+0x1dc0] ;  /* 0x001dc0000a087984 */ /* 0x000ea80000000c00 */
[----:B--2---:R-:W-:Y:S01]  /*e5f0*/  STG.E.128 [R4.64+0xf800], R8 ;  /* 0x00f8000804007986 */ /* 0x004fe2000c101d16 */
[----:B------:R-:W-:Y:S05]  /*e600*/  EXIT ;  /* 0x000000000000794d */ /* 0x000fea0003800000 */
.L_x_3:
[----:B------:R-:W-:-:S00]  /*e610*/  BRA `(.L_x_3) ;  /* 0xfffffff000007947 */ /* 0x000fc0000383ffff */
[----:B------:R-:W-:-:S00]  /*e620*/  NOP ;  /* 0x0000000000007918 */ /* 0x000fc00000000000 */
        /* <DEDUP_REMOVED lines=13> */
.L_x_4:


//--------------------- .nv.shared.chunk_gated_delta_rule_fwd_kernel_h_blockdim64 --------------------------
	.section	.nv.shared.chunk_gated_delta_rule_fwd_kernel_h_blockdim64,"aw",@nobits
	.align	16
